# CuTe-DSL kernel — source=cudnn_frontend_dsl family=gemm_swiglu
# config = {"ab_dtype": "Float16", "c_dtype": "BFloat16", "mma_mn": [128, 256], "cluster_mn": [2, 1]}


// ===== COMPILED SASS (sm_100a) =====

	.target	sm_100a

	.elftype	@"ET_EXEC"


//--------------------- .note.nv.tkinfo           --------------------------
	.section	.note.nv.tkinfo,"",@"SHT_NOTE"
	.sectionflags	@"SHF_NOTE_NV_TKINFO"
	.tkinfo
        /*0018*/ 	.word	0x00000081
        /*0030*/ 	.string	""
        /*0030*/ 	.string	"ptxas"
        /*0030*/ 	.string	"Cuda compilation tools, release 12.9, V12.9.83"
        /*0030*/ 	.string	"Build system must define TOOLS_VERSION_EXTENDED"
        /*0030*/ 	.string	"-O 3 -arch sm_100a "



//--------------------- .note.nv.cuver            --------------------------
	.section	.note.nv.cuver,"",@"SHT_NOTE"
	.sectionflags	@"SHF_NOTE_NV_CUVER"
        /*0018*/ 	.short	0x0001
        /*001a*/ 	.short	0x0064
        /*001c*/ 	.short	0x0001
        /*001e*/ 	.short	0x0000
        /*0020*/ 	.short	0x0001
        /*0022*/ 	.short	0x0000


//--------------------- .nv.info                  --------------------------
	.section	.nv.info,"",@"SHT_CUDA_INFO"
	.align	4


	//----- nvinfo : EIATTR_REGCOUNT
	.align		4
        /*0000*/ 	.byte	0x04, 0x2f
        /*0002*/ 	.short	(.L_4 - .L_3)
	.align		4
.L_3:
        /*0004*/ 	.word	index@(kernel_cutlass_kernel_cudnngemm_swigludense_gemm_persistent_swigluPersistentDenseGemmKernel_object_at__TiledMMA_ThrLayoutVMNK11110000_PermutationMNK____MMAAtom_ThrID10_ShapeMNK12825616_TV_0)
        /*0008*/ 	.word	0x00000060


	//----- nvinfo : EIATTR_FRAME_SIZE
	.align		4
.L_4:
        /*000c*/ 	.byte	0x04, 0x11
        /*000e*/ 	.short	(.L_6 - .L_5)
	.align		4
.L_5:
        /*0010*/ 	.word	index@($__internal_2_$__cuda_sm10x_tcgen05_guardrail_trap_unallocated_columns_being_dealloced)
        /*0014*/ 	.word	0x00000000


	//----- nvinfo : EIATTR_FRAME_SIZE
	.align		4
.L_6:
        /*0018*/ 	.byte	0x04, 0x11
        /*001a*/ 	.short	(.L_8 - .L_7)
	.align		4
.L_7:
        /*001c*/ 	.word	index@($__internal_1_$__cuda_sm10x_tcgen05_guardrail_trap_phase_invalid_during_alloc)
        /*0020*/ 	.word	0x00000000


	//----- nvinfo : EIATTR_FRAME_SIZE
	.align		4
.L_8:
        /*0024*/ 	.byte	0x04, 0x11
        /*0026*/ 	.short	(.L_10 - .L_9)
	.align		4
.L_9:
        /*0028*/ 	.word	index@($__internal_0_$__cuda_sm10x_tcgen05_guardrail_trap_col_being_dealloced_not_returned_by_alloc)
        /*002c*/ 	.word	0x00000000


	//----- nvinfo : EIATTR_FRAME_SIZE
	.align		4
.L_10:
        /*0030*/ 	.byte	0x04, 0x11
        /*0032*/ 	.short	(.L_12 - .L_11)
	.align		4
.L_11:
        /*0034*/ 	.word	index@(kernel_cutlass_kernel_cudnngemm_swigludense_gemm_persistent_swigluPersistentDenseGemmKernel_object_at__TiledMMA_ThrLayoutVMNK11110000_PermutationMNK____MMAAtom_ThrID10_ShapeMNK12825616_TV_0)
        /*0038*/ 	.word	0x00000000


	//----- nvinfo : EIATTR_MIN_STACK_SIZE
	.align		4
.L_12:
        /*003c*/ 	.byte	0x04, 0x12
        /*003e*/ 	.short	(.L_14 - .L_13)
	.align		4
.L_13:
        /*0040*/ 	.word	index@(kernel_cutlass_kernel_cudnngemm_swigludense_gemm_persistent_swigluPersistentDenseGemmKernel_object_at__TiledMMA_ThrLayoutVMNK11110000_PermutationMNK____MMAAtom_ThrID10_ShapeMNK12825616_TV_0)
        /*0044*/ 	.word	0x00000000
.L_14:


//--------------------- .nv.info.kernel_cutlass_kernel_cudnngemm_swigludense_gemm_persistent_swigluPersistentDenseGemmKernel_object_at__TiledMMA_ThrLayoutVMNK11110000_PermutationMNK____MMAAtom_ThrID10_ShapeMNK12825616_TV_0 --------------------------
	.section	.nv.info.kernel_cutlass_kernel_cudnngemm_swigludense_gemm_persistent_swigluPersistentDenseGemmKernel_object_at__TiledMMA_ThrLayoutVMNK11110000_PermutationMNK____MMAAtom_ThrID10_ShapeMNK12825616_TV_0,"",@"SHT_CUDA_INFO"
	.sectionflags	@""
	.align	4


	//----- nvinfo : EIATTR_CUDA_API_VERSION
	.align		4
        /*0000*/ 	.byte	0x04, 0x37
        /*0002*/ 	.short	(.L_16 - .L_15)
.L_15:
        /*0004*/ 	.word	0x00000081


	//----- nvinfo : EIATTR_KPARAM_INFO
	.align		4
.L_16:
        /*0008*/ 	.byte	0x04, 0x17
        /*000a*/ 	.short	(.L_18 - .L_17)
.L_17:
        /*000c*/ 	.word	0x00000000
        /*0010*/ 	.short	0x0008
        /*0012*/ 	.short	0x0264
        /*0014*/ 	.byte	0x00, 0xf0, 0x11, 0x00


	//----- nvinfo : EIATTR_KPARAM_INFO
	.align		4
.L_18:
        /*0018*/ 	.byte	0x04, 0x17
        /*001a*/ 	.short	(.L_20 - .L_19)
.L_19:
        /*001c*/ 	.word	0x00000000
        /*0020*/ 	.short	0x0007
        /*0022*/ 	.short	0x0258
        /*0024*/ 	.byte	0x00, 0xf0, 0x31, 0x00


	//----- nvinfo : EIATTR_KPARAM_INFO
	.align		4
.L_20:
        /*0028*/ 	.byte	0x04, 0x17
        /*002a*/ 	.short	(.L_22 - .L_21)
.L_21:
        /*002c*/ 	.word	0x00000000
        /*0030*/ 	.short	0x0006
        /*0032*/ 	.short	0x024c
        /*0034*/ 	.byte	0x00, 0xf0, 0x31, 0x00


	//----- nvinfo : EIATTR_KPARAM_INFO
	.align		4
.L_22:
        /*0038*/ 	.byte	0x04, 0x17
        /*003a*/ 	.short	(.L_24 - .L_23)
.L_23:
        /*003c*/ 	.word	0x00000000
        /*0040*/ 	.short	0x0005
        /*0042*/ 	.short	0x0240
        /*0044*/ 	.byte	0x00, 0xf0, 0x31, 0x00


	//----- nvinfo : EIATTR_KPARAM_INFO
	.align		4
.L_24:
        /*0048*/ 	.byte	0x04, 0x17
        /*004a*/ 	.short	(.L_26 - .L_25)
.L_25:
        /*004c*/ 	.word	0x00000000
        /*0050*/ 	.short	0x0004
        /*0052*/ 	.short	0x01c0
        /*0054*/ 	.byte	0x00, 0xf0, 0x01, 0x02


	//----- nvinfo : EIATTR_KPARAM_INFO
	.align		4
.L_26:
        /*0058*/ 	.byte	0x04, 0x17
        /*005a*/ 	.short	(.L_28 - .L_27)
.L_27:
        /*005c*/ 	.word	0x00000000
        /*0060*/ 	.short	0x0003
        /*0062*/ 	.short	0x0140
        /*0064*/ 	.byte	0x00, 0xf0, 0x01, 0x02


	//----- nvinfo : EIATTR_KPARAM_INFO
	.align		4
.L_28:
        /*0068*/ 	.byte	0x04, 0x17
        /*006a*/ 	.short	(.L_30 - .L_29)
.L_29:
        /*006c*/ 	.word	0x00000000
        /*0070*/ 	.short	0x0002
        /*0072*/ 	.short	0x00c0
        /*0074*/ 	.byte	0x00, 0xf0, 0x01, 0x02


	//----- nvinfo : EIATTR_KPARAM_INFO
	.align		4
.L_30:
        /*0078*/ 	.byte	0x04, 0x17
        /*007a*/ 	.short	(.L_32 - .L_31)
.L_31:
        /*007c*/ 	.word	0x00000000
        /*0080*/ 	.short	0x0001
        /*0082*/ 	.short	0x0040
        /*0084*/ 	.byte	0x00, 0xf0, 0x01, 0x02


	//----- nvinfo : EIATTR_KPARAM_INFO
	.align		4
.L_32:
        /*0088*/ 	.byte	0x04, 0x17
        /*008a*/ 	.short	(.L_34 - .L_33)
.L_33:
        /*008c*/ 	.word	0x00000000
        /*0090*/ 	.short	0x0000
        /*0092*/ 	.short	0x0000
        /*0094*/ 	.byte	0x00, 0xf0, 0x0d, 0x00


	//----- nvinfo : EIATTR_AT_ENTRY_FRAGMENTS
	.align		4
.L_34:
        /*0098*/ 	.byte	0x04, 0x4f
        /*009a*/ 	.short	(.L_36 - .L_35)


	//   ....[0]....
.L_35:
        /*009c*/ 	.word	0x00000004


	//----- nvinfo : EIATTR_RESERVED_SMEM_USED
	.align		4
.L_36:
        /*00a0*/ 	.byte	0x01, 0x41
	.zero		2


	//----- nvinfo : EIATTR_SPARSE_MMA_MASK
	.align		4
        /*00a4*/ 	.byte	0x03, 0x50
        /*00a6*/ 	.short	0x0000


	//----- nvinfo : EIATTR_TCGEN05_1CTA_USED
	.align		4
        /*00a8*/ 	.byte	0x01, 0x51
	.zero		2


	//----- nvinfo : EIATTR_MAXREG_COUNT
	.align		4
        /*00ac*/ 	.byte	0x03, 0x1b
        /*00ae*/ 	.short	0x00ff


	//----- nvinfo : EIATTR_NUM_BARRIERS
	.align		4
        /*00b0*/ 	.byte	0x02, 0x4c
        /*00b2*/ 	.byte	0x03
	.zero		1


	//----- nvinfo : EIATTR_INT_WARP_WIDE_INSTR_OFFSETS
	.align		4
        /*00b4*/ 	.byte	0x04, 0x31
        /*00b6*/ 	.short	(.L_38 - .L_37)


	//   ....[0]....
.L_37:
        /*00b8*/ 	.word	0x00003d90


	//   ....[1]....
        /*00bc*/ 	.word	0x00003dc0


	//----- nvinfo : EIATTR_COOP_GROUP_MASK_REGIDS
	.align		4
.L_38:
        /*00c0*/ 	.byte	0x04, 0x29
        /*00c2*/ 	.short	(.L_40 - .L_39)


	//   ....[0]....
.L_39:
        /*00c4*/ 	.word	0xffffffff


	//   ....[1]....
        /*00c8*/ 	.word	0xffffffff


	//   ....[2]....
        /*00cc*/ 	.word	0xffffffff


	//   ....[3]....
        /*00d0*/ 	.word	0xffffffff


	//   ....[4]....
        /*00d4*/ 	.word	0xffffffff


	//   ....[5]....
        /*00d8*/ 	.word	0xffffffff


	//   ....[6]....
        /*00dc*/ 	.word	0xffffffff


	//----- nvinfo : EIATTR_COOP_GROUP_INSTR_OFFSETS
	.align		4
.L_40:
        /*00e0*/ 	.byte	0x04, 0x28
        /*00e2*/ 	.short	(.L_42 - .L_41)


	//   ....[0]....
.L_41:
        /*00e4*/ 	.word	0x000003a0


	//   ....[1]....
        /*00e8*/ 	.word	0x00000550


	//   ....[2]....
        /*00ec*/ 	.word	0x000005f0


	//   ....[3]....
        /*00f0*/ 	.word	0x00001810


	//   ....[4]....
        /*00f4*/ 	.word	0x00001ad0


	//   ....[5]....
        /*00f8*/ 	.word	0x00003c10


	//   ....[6]....
        /*00fc*/ 	.word	0x00003e70


	//----- nvinfo : EIATTR_VRC_CTA_INIT_COUNT
	.align		4
.L_42:
        /*0100*/ 	.byte	0x02, 0x4a
        /*0102*/ 	.byte	0x80
	.zero		1


	//----- nvinfo : EIATTR_MBARRIER_INSTR_OFFSETS
	.align		4
        /*0104*/ 	.byte	0x04, 0x39
        /*0106*/ 	.short	(.L_44 - .L_43)


	//   ....[0]....
.L_43:
        /*0108*/ 	.word	0x000002f0
        /*010c*/ 	.word	0x000000ff
        /*0110*/ 	.word	0x00000000
        /*0114*/ 	.short	0x0100
        /*0116*/ 	.byte	0x06
	.zero		1


	//   ....[1]....
        /*0118*/ 	.word	0x00000300
        /*011c*/ 	.word	0x000000ff
        /*0120*/ 	.word	0x00000008
        /*0124*/ 	.short	0x0100
        /*0126*/ 	.byte	0x06
	.zero		1


	//   ....[2]....
        /*0128*/ 	.word	0x00000310
        /*012c*/ 	.word	0x000000ff
        /*0130*/ 	.word	0x00000010
        /*0134*/ 	.short	0x0100
        /*0136*/ 	.byte	0x06
	.zero		1


	//   ....[3]....
        /*0138*/ 	.word	0x00000320
        /*013c*/ 	.word	0x000000ff
        /*0140*/ 	.word	0x00000018
        /*0144*/ 	.short	0x0100
        /*0146*/ 	.byte	0x06
	.zero		1


	//   ....[4]....
        /*0148*/ 	.word	0x00000330
        /*014c*/ 	.word	0x000000ff
        /*0150*/ 	.word	0x00000020
        /*0154*/ 	.short	0x0100
        /*0156*/ 	.byte	0x06
	.zero		1


	//   ....[5]....
        /*0158*/ 	.word	0x00000340
        /*015c*/ 	.word	0x000000ff
        /*0160*/ 	.word	0x00000028
        /*0164*/ 	.short	0x0100
        /*0166*/ 	.byte	0x06
	.zero		1


	//   ....[6]....
        /*0168*/ 	.word	0x000004c0
        /*016c*/ 	.word	0x000000ff
        /*0170*/ 	.word	0x00000030
        /*0174*/ 	.short	0x0100
        /*0176*/ 	.byte	0x07
	.zero		1


	//   ....[7]....
        /*0178*/ 	.word	0x000004d0
        /*017c*/ 	.word	0x000000ff
        /*0180*/ 	.word	0x00000038
        /*0184*/ 	.short	0x0100
        /*0186*/ 	.byte	0x07
	.zero		1


	//   ....[8]....
        /*0188*/ 	.word	0x000004e0
        /*018c*/ 	.word	0x000000ff
        /*0190*/ 	.word	0x00000040
        /*0194*/ 	.short	0x0100
        /*0196*/ 	.byte	0x07
	.zero		1


	//   ....[9]....
        /*0198*/ 	.word	0x000004f0
        /*019c*/ 	.word	0x000000ff
        /*01a0*/ 	.word	0x00000048
        /*01a4*/ 	.short	0x0100
        /*01a6*/ 	.byte	0x07
	.zero		1


	//   ....[10]....
        /*01a8*/ 	.word	0x00000a20
        /*01ac*/ 	.word	0x000000ff
        /*01b0*/ 	.word	0x00000018
        /*01b4*/ 	.short	0x010a
        /*01b6*/ 	.byte	0x05
	.zero		1


	//   ....[11]....
        /*01b8*/ 	.word	0x00000b50
        /*01bc*/ 	.word	0x000000ff
        /*01c0*/ 	.word	0x00000018
        /*01c4*/ 	.short	0x010a
        /*01c6*/ 	.byte	0x09
	.zero		1


	//   ....[12]....
        /*01c8*/ 	.word	0x00000c80
        /*01cc*/ 	.word	0x000000ff
        /*01d0*/ 	.word	0x00000018
        /*01d4*/ 	.short	0x010a
        /*01d6*/ 	.byte	0x1f
	.zero		1


	//   ....[13]....
        /*01d8*/ 	.word	0x00000f40
        /*01dc*/ 	.word	0x000000ff
        /*01e0*/ 	.word	0x00000018
        /*01e4*/ 	.short	0x010a
        /*01e6*/ 	.byte	0x05
	.zero		1


	//   ....[14]....
        /*01e8*/ 	.word	0x000012d0
        /*01ec*/ 	.word	0x000000ff
        /*01f0*/ 	.word	0x00000000
        /*01f4*/ 	.short	0x010a
        /*01f6*/ 	.byte	0x06
	.zero		1


	//   ....[15]....
        /*01f8*/ 	.word	0x000012f0
        /*01fc*/ 	.word	0x000000ff
        /*0200*/ 	.word	0x00000040
        /*0204*/ 	.short	0x010a
        /*0206*/ 	.byte	0x07
	.zero		1


	//   ....[16]....
        /*0208*/ 	.word	0x00001480
        /*020c*/ 	.word	0x000000ff
        /*0210*/ 	.word	0x00000000
        /*0214*/ 	.short	0x010a
        /*0216*/ 	.byte	0x05
	.zero		1


	//   ....[17]....
        /*0218*/ 	.word	0x00001600
        /*021c*/ 	.word	0x000000ff
        /*0220*/ 	.word	0x00000000
        /*0224*/ 	.short	0x010a
        /*0226*/ 	.byte	0x06
	.zero		1


	//   ....[18]....
        /*0228*/ 	.word	0x00001790
        /*022c*/ 	.word	0x00000000
        /*0230*/ 	.word	0x00000040
        /*0234*/ 	.short	0x010a
        /*0236*/ 	.byte	0xff
	.zero		1


	//   ....[19]....
        /*0238*/ 	.word	0x00002090
        /*023c*/ 	.word	0x000000ff
        /*0240*/ 	.word	0x00000030
        /*0244*/ 	.short	0x010a
        /*0246*/ 	.byte	0x16
	.zero		1


	//   ....[20]....
        /*0248*/ 	.word	0x000039a0
        /*024c*/ 	.word	0x000000ff
        /*0250*/ 	.word	0x00000040
        /*0254*/ 	.short	0x0101
        /*0256*/ 	.byte	0x16
	.zero		1


	//   ....[21]....
        /*0258*/ 	.word	0x00003ed0
        /*025c*/ 	.word	0x00000000
        /*0260*/ 	.word	0x00000018
        /*0264*/ 	.short	0x010a
        /*0266*/ 	.byte	0xff
	.zero		1


	//   ....[22]....
        /*0268*/ 	.word	0x00003f50
        /*026c*/ 	.word	0x00000000
        /*0270*/ 	.word	0x00000018
        /*0274*/ 	.short	0x010a
        /*0276*/ 	.byte	0xff
	.zero		1


	//   ....[23]....
        /*0278*/ 	.word	0x00003fd0
        /*027c*/ 	.word	0x00000000
        /*0280*/ 	.word	0x00000040
        /*0284*/ 	.short	0x010a
        /*0286*/ 	.byte	0xff
	.zero		1


	//   ....[24]....
        /*0288*/ 	.word	0x00004050
        /*028c*/ 	.word	0x00000000
        /*0290*/ 	.word	0x00000000
        /*0294*/ 	.short	0x010a
        /*0296*/ 	.byte	0xff
	.zero		1


	//   ....[25]....
        /*0298*/ 	.word	0x000040b0
        /*029c*/ 	.word	0x00000000
        /*02a0*/ 	.word	0x00000040
        /*02a4*/ 	.short	0x010a
        /*02a6*/ 	.byte	0xff
	.zero		1


	//   ....[26]....
        /*02a8*/ 	.word	0x00004120
        /*02ac*/ 	.word	0x00000004
        /*02b0*/ 	.word	0x00000030
        /*02b4*/ 	.short	0x010a
        /*02b6*/ 	.byte	0xff
	.zero		1


	//----- nvinfo : EIATTR_NUM_MBARRIERS
	.align		4
.L_44:
        /*02b8*/ 	.byte	0x03, 0x38
        /*02ba*/ 	.short	0x000a


	//----- nvinfo : EIATTR_EXIT_INSTR_OFFSETS
	.align		4
        /*02bc*/ 	.byte	0x04, 0x1c
        /*02be*/ 	.short	(.L_46 - .L_45)


	//   ....[0]....
.L_45:
        /*02c0*/ 	.word	0x000017d0


	//   ....[1]....
        /*02c4*/ 	.word	0x00003e90


	//----- nvinfo : EIATTR_REQNTID
	.align		4
.L_46:
        /*02c8*/ 	.byte	0x04, 0x10
        /*02ca*/ 	.short	(.L_48 - .L_47)
.L_47:
        /*02cc*/ 	.word	0x000000c0
        /*02d0*/ 	.word	0x00000001
        /*02d4*/ 	.word	0x00000001


	//----- nvinfo : EIATTR_CRS_STACK_SIZE
	.align		4
.L_48:
        /*02d8*/ 	.byte	0x04, 0x1e
        /*02da*/ 	.short	(.L_50 - .L_49)
.L_49:
        /*02dc*/ 	.word	0x00000000


	//----- nvinfo : EIATTR_CBANK_PARAM_SIZE
	.align		4
.L_50:
        /*02e0*/ 	.byte	0x03, 0x19
        /*02e2*/ 	.short	0x0268


	//----- nvinfo : EIATTR_PARAM_CBANK
	.align		4
        /*02e4*/ 	.byte	0x04, 0x0a
        /*02e6*/ 	.short	(.L_52 - .L_51)
	.align		4
.L_51:
        /*02e8*/ 	.word	index@(.nv.constant0.kernel_cutlass_kernel_cudnngemm_swigludense_gemm_persistent_swigluPersistentDenseGemmKernel_object_at__TiledMMA_ThrLayoutVMNK11110000_PermutationMNK____MMAAtom_ThrID10_ShapeMNK12825616_TV_0)
        /*02ec*/ 	.short	0x0380
        /*02ee*/ 	.short	0x0268


	//----- nvinfo : EIATTR_SW_WAR
	.align		4
.L_52:
        /*02f0*/ 	.byte	0x04, 0x36
        /*02f2*/ 	.short	(.L_54 - .L_53)
.L_53:
        /*02f4*/ 	.word	0x00000008
.L_54:


//--------------------- .nv.compat                --------------------------
	.section	.nv.compat,"",@"SHT_CUDA_COMPAT_INFO"
	.align	4
        /*0000*/ 	.byte	0x02, 0x02, 0x02, 0x00, 0x02, 0x05, 0x05, 0x00, 0x02, 0x03, 0x01, 0x00, 0x02, 0x06, 0x01, 0x00


//--------------------- .nv.callgraph             --------------------------
	.section	.nv.callgraph,"",@"SHT_CUDA_CALLGRAPH"
	.align	4
	.sectionentsize	8
	.align		4
        /*0000*/ 	.word	0x00000000
	.align		4
        /*0004*/ 	.word	0xffffffff
	.align		4
        /*0008*/ 	.word	0x00000000
	.align		4
        /*000c*/ 	.word	0xfffffffe
	.align		4
        /*0010*/ 	.word	0x00000000
	.align		4
        /*0014*/ 	.word	0xfffffffd
	.align		4
        /*0018*/ 	.word	0x00000000
	.align		4
        /*001c*/ 	.word	0xfffffffc


//--------------------- .text.kernel_cutlass_kernel_cudnngemm_swigludense_gemm_persistent_swigluPersistentDenseGemmKernel_object_at__TiledMMA_ThrLayoutVMNK11110000_PermutationMNK____MMAAtom_ThrID10_ShapeMNK12825616_TV_0 --------------------------
	.section	.text.kernel_cutlass_kernel_cudnngemm_swigludense_gemm_persistent_swigluPersistentDenseGemmKernel_object_at__TiledMMA_ThrLayoutVMNK11110000_PermutationMNK____MMAAtom_ThrID10_ShapeMNK12825616_TV_0,"ax",@progbits
	.align	128
        .global         kernel_cutlass_kernel_cudnngemm_swigludense_gemm_persistent_swigluPersistentDenseGemmKernel_object_at__TiledMMA_ThrLayoutVMNK11110000_PermutationMNK____MMAAtom_ThrID10_ShapeMNK12825616_TV_0
        .type           kernel_cutlass_kernel_cudnngemm_swigludense_gemm_persistent_swigluPersistentDenseGemmKernel_object_at__TiledMMA_ThrLayoutVMNK11110000_PermutationMNK____MMAAtom_ThrID10_ShapeMNK12825616_TV_0,@function
        .size           kernel_cutlass_kernel_cudnngemm_swigludense_gemm_persistent_swigluPersistentDenseGemmKernel_object_at__TiledMMA_ThrLayoutVMNK11110000_PermutationMNK____MMAAtom_ThrID10_ShapeMNK12825616_TV_0,(.L_x_57 - kernel_cutlass_kernel_cudnngemm_swigludense_gemm_persistent_swigluPersistentDenseGemmKernel_object_at__TiledMMA_ThrLayoutVMNK11110000_PermutationMNK____MMAAtom_ThrID10_ShapeMNK12825616_TV_0)
        .other          kernel_cutlass_kernel_cudnngemm_swigludense_gemm_persistent_swigluPersistentDenseGemmKernel_object_at__TiledMMA_ThrLayoutVMNK11110000_PermutationMNK____MMAAtom_ThrID10_ShapeMNK12825616_TV_0,@"STO_CUDA_ENTRY STV_DEFAULT"
kernel_cutlass_kernel_cudnngemm_swigludense_gemm_persistent_swigluPersistentDenseGemmKernel_object_at__TiledMMA_ThrLayoutVMNK11110000_PermutationMNK____MMAAtom_ThrID10_ShapeMNK12825616_TV_0:
.text.kernel_cutlass_kernel_cudnngemm_swigludense_gemm_persistent_swigluPersistentDenseGemmKernel_object_at__TiledMMA_ThrLayoutVMNK11110000_PermutationMNK____MMAAtom_ThrID10_ShapeMNK12825616_TV_0:
[----:B------:R-:W1:Y:S01]  /*0000*/  LDC R1, c[0x0][0x37c] ;  /* 0x0000df00ff017b82 */ /* 0x000e620000000800 */
[----:B------:R-:W2:Y:S07]  /*0010*/  S2R R3, SR_TID.X ;  /* 0x0000000000037919 */ /* 0x000eae0000002100 */
[----:B------:R-:W3:Y:S01]  /*0020*/  S2UR UR4, SR_CgaCtaId ;  /* 0x00000000000479c3 */ /* 0x000ee20000008800 */
[----:B------:R-:W4:Y:S01]  /*0030*/  LDCU.U8 UR8, c[0x0][0x382] ;  /* 0x00007040ff0877ac */ /* 0x000f220008000000 */
[----:B------:R-:W5:Y:S01]  /*0040*/  LDCU.U8 UR5, c[0x0][0x381] ;  /* 0x00007020ff0577ac */ /* 0x000f620008000000 */
[----:B------:R-:W2:Y:S01]  /*0050*/  LDCU UR6, c[0x0][0x36c] ;  /* 0x00006d80ff0677ac */ /* 0x000ea20008000800 */
[----:B------:R-:W-:Y:S01]  /*0060*/  UMOV UR22, 0x1 ;  /* 0x0000000100167882 */ /* 0x000fe20000000000 */
[----:B----4-:R-:W-:-:S02]  /*0070*/  ULOP3.LUT UR8, UR8, 0x1, URZ, 0xc0, !UPT ;  /* 0x0000000108087892 */ /* 0x010fc4000f8ec0ff */
[----:B-----5:R-:W-:Y:S02]  /*0080*/  ULOP3.LUT UR5, UR5, 0x1, URZ, 0xc0, !UPT ;  /* 0x0000000105057892 */ /* 0x020fe4000f8ec0ff */
[----:B---3--:R-:W-:Y:S02]  /*0090*/  ULEA.HI UR7, UR4, UR4, URZ, 0x1 ;  /* 0x0000000404077291 */ /* 0x008fe4000f8f08ff */
[----:B--2---:R-:W-:Y:S02]  /*00a0*/  UISETP.EQ.U32.AND UP2, UPT, UR6, 0x1, UPT ;  /* 0x000000010600788c */ /* 0x004fe4000bf42070 */
[----:B------:R-:W-:Y:S01]  /*00b0*/  ULOP3.LUT UR7, UR7, 0xfffffffe, URZ, 0xc0, !UPT ;  /* 0xfffffffe07077892 */ /* 0x000fe2000f8ec0ff */
[----:B------:R-:W-:Y:S01]  /*00c0*/  SHF.R.U32.HI R0, RZ, 0x5, R3 ;  /* 0x00000005ff007819 */ /* 0x000fe20000011603 */
[----:B------:R-:W-:Y:S02]  /*00d0*/  UISETP.NE.U32.AND UP6, UPT, UR8, 0x1, UPT ;  /* 0x000000010800788c */ /* 0x000fe4000bfc5070 */
[----:B------:R-:W-:Y:S01]  /*00e0*/  UIADD3 UR12, UPT, UPT, -UR7, UR4, URZ ;  /* 0x00000004070c7290 */ /* 0x000fe2000fffe1ff */
[----:B------:R-:W-:Y:S01]  /*00f0*/  R2UR UR21, R0 ;  /* 0x00000000001572ca */ /* 0x000fe200000e0000 */
[----:B------:R-:W-:-:S02]  /*0100*/  UISETP.NE.U32.AND UP5, UPT, UR5, 0x1, UPT ;  /* 0x000000010500788c */ /* 0x000fc4000bfa5070 */
[----:B------:R-:W-:-:S10]  /*0110*/  USHF.L.U32 UR22, UR22, UR12, URZ ;  /* 0x0000000c16167299 */ /* 0x000fd400080006ff */
[----:B------:R-:W-:Y:S02]  /*0120*/  UISETP.NE.AND UP4, UPT, UR21, 0x5, UPT ;  /* 0x000000051500788c */ /* 0x000fe4000bf85270 */
[----:B------:R-:W-:-:S07]  /*0130*/  UISETP.NE.AND UP3, UPT, UR21, URZ, UPT ;  /* 0x000000ff1500728c */ /* 0x000fce000bf65270 */
[----:B-1----:R-:W-:Y:S05]  /*0140*/  BRA.U UP4, `(.L_x_0) ;  /* 0x0000000104387547 */ /* 0x002fea000b800000 */
[----:B------:R-:W1:Y:S02]  /*0150*/  LDCU.64 UR6, c[0x0][0x348] ;  /* 0x00006900ff0677ac */ /* 0x000e640008000a00 */
[----:B-1----:R-:W-:Y:S02]  /*0160*/  UIADD3 UR14, UP1, UPT, UR6, 0x40, URZ ;  /* 0x00000040060e7890 */ /* 0x002fe4000ff3e0ff */
[----:B------:R-:W-:Y:S02]  /*0170*/  UIADD3 UR10, UP0, UPT, UR6, 0xc0, URZ ;  /* 0x000000c0060a7890 */ /* 0x000fe4000ff1e0ff */
[----:B------:R-:W-:Y:S02]  /*0180*/  UIADD3.X UR15, UPT, UPT, URZ, UR7, URZ, UP1, !UPT ;  /* 0x00000007ff0f7290 */ /* 0x000fe40008ffe4ff */
[----:B------:R-:W-:Y:S02]  /*0190*/  UIADD3 UR8, UP1, UPT, UR6, 0x140, URZ ;  /* 0x0000014006087890 */ /* 0x000fe4000ff3e0ff */
[----:B------:R-:W-:-:S02]  /*01a0*/  UIADD3.X UR11, UPT, UPT, URZ, UR7, URZ, UP0, !UPT ;  /* 0x00000007ff0b7290 */ /* 0x000fc400087fe4ff */
[----:B------:R-:W-:Y:S02]  /*01b0*/  UIADD3 UR6, UP0, UPT, UR6, 0x1c0, URZ ;  /* 0x000001c006067890 */ /* 0x000fe4000ff1e0ff */
[----:B------:R-:W-:Y:S01]  /*01c0*/  UIADD3.X UR9, UPT, UPT, URZ, UR7, URZ, UP1, !UPT ;  /* 0x00000007ff097290 */ /* 0x000fe20008ffe4ff */
[----:B------:R1:W-:Y:S01]  /*01d0*/  UTMACCTL.PF [UR14] ;  /* 0x000000000e0079b9 */ /* 0x0003e20008040000 */
[----:B------:R-:W-:-:S03]  /*01e0*/  UIADD3.X UR7, UPT, UPT, URZ, UR7, URZ, UP0, !UPT ;  /* 0x00000007ff077290 */ /* 0x000fc600087fe4ff */
[----:B------:R1:W-:Y:S04]  /*01f0*/  UTMACCTL.PF [UR10] ;  /* 0x000000000a0079b9 */ /* 0x0003e80008040000 */
[----:B------:R1:W-:Y:S02]  /*0200*/  UTMACCTL.PF [UR8] ;  /* 0x00000000080079b9 */ /* 0x0003e40008040000 */
[----:B------:R1:W-:Y:S02]  /*0210*/  UTMACCTL.PF [UR6] ;  /* 0x00000000060079b9 */ /* 0x0003e40008040000 */
[----:B-1----:R-:W-:Y:S01]  /*0220*/  NOP ;  /* 0x0000000000007918 */ /* 0x002fe20000000000 */
.L_x_0:
[----:B------:R-:W-:Y:S05]  /*0230*/  BRA.U UP3, `(.L_x_1) ;  /* 0x0000000103487547 */ /* 0x000fea000b800000 */
[----:B------:R-:W-:Y:S01]  /*0240*/  UMOV UR6, 0x400 ;  /* 0x0000040000067882 */ /* 0x000fe20000000000 */
[----:B------:R-:W-:Y:S01]  /*0250*/  UMOV UR8, 0x1 ;  /* 0x0000000100087882 */ /* 0x000fe20000000000 */
[----:B------:R-:W-:Y:S02]  /*0260*/  ULEA UR6, UR4, UR6, 0x18 ;  /* 0x0000000604067291 */ /* 0x000fe4000f8ec0ff */
[----:B------:R-:W-:-:S04]  /*0270*/  UIADD3 UR8, UPT, UPT, -UR8, 0x100000, URZ ;  /* 0x0010000008087890 */ /* 0x000fc8000fffe1ff */
[----:B------:R-:W-:Y:S02]  /*0280*/  USHF.L.U32 UR9, UR8, 0xb, URZ ;  /* 0x0000000b08097899 */ /* 0x000fe400080006ff */
[----:B------:R-:W-:Y:S01]  /*0290*/  USHF.L.U32 UR8, UR8, 0x1, URZ ;  /* 0x0000000108087899 */ /* 0x000fe200080006ff */
[----:B------:R-:W-:Y:S02]  /*02a0*/  UMOV UR5, 0x2 ;  /* 0x0000000200057882 */ /* 0x000fe40000000000 */
[----:B------:R-:W-:-:S04]  /*02b0*/  UIADD3 UR10, UPT, UPT, -UR5, 0x100000, URZ ;  /* 0x00100000050a7890 */ /* 0x000fc8000fffe1ff */
[----:B------:R-:W-:Y:S02]  /*02c0*/  USHF.L.U32 UR11, UR10, 0xb, URZ ;  /* 0x0000000b0a0b7899 */ /* 0x000fe400080006ff */
[----:B------:R-:W-:Y:S01]  /*02d0*/  USHF.L.U32 UR10, UR10, 0x1, URZ ;  /* 0x000000010a0a7899 */ /* 0x000fe200080006ff */
[----:B------:R-:W1:Y:S02]  /*02e0*/  FENCE.VIEW.ASYNC.S ;  /* 0x00000000000073c6 */ /* 0x000e640000000000 */
[----:B-1----:R1:W2:Y:S01]  /*02f0*/  SYNCS.EXCH.64 URZ, [UR6], UR8 ;  /* 0x0000000806ff75b2 */ /* 0x0022a20008000100 */
[----:B------:R1:W3:Y:S01]  /*0300*/  SYNCS.EXCH.64 URZ, [UR6+0x8], UR8 ;  /* 0x0000080806ff75b2 */ /* 0x0002e20008000100 */
[----:B------:R1:W4:Y:S07]  /*0310*/  SYNCS.EXCH.64 URZ, [UR6+0x10], UR8 ;  /* 0x0000100806ff75b2 */ /* 0x00032e0008000100 */
[----:B------:R1:W5:Y:S01]  /*0320*/  SYNCS.EXCH.64 URZ, [UR6+0x18], UR10 ;  /* 0x0000180a06ff75b2 */ /* 0x0003620008000100 */
[----:B------:R1:W1:Y:S01]  /*0330*/  SYNCS.EXCH.64 URZ, [UR6+0x20], UR10 ;  /* 0x0000200a06ff75b2 */ /* 0x0002620008000100 */
[----:B------:R1:W1:Y:S01]  /*0340*/  SYNCS.EXCH.64 URZ, [UR6+0x28], UR10 ;  /* 0x0000280a06ff75b2 */ /* 0x0002620008000100 */
[----:B------:R-:W-:Y:S01]  /*0350*/  NOP ;  /* 0x0000000000007918 */ /* 0x000fe20000000000 */
.L_x_1:
[----:B------:R-:W-:Y:S01]  /*0360*/  NOP ;  /* 0x0000000000007918 */ /* 0x000fe20000000000 */
[----:B------:R-:W-:Y:S05]  /*0370*/  BRA.U !UP2, `(.L_x_2) ;  /* 0x000000010a087547 */ /* 0x000fea000b800000 */
[----:B-12345:R-:W-:Y:S01]  /*0380*/  UCGABAR_ARV ;  /* 0x00000000000079c7 */ /* 0x03efe20008000000 */
[----:B------:R-:W-:Y:S05]  /*0390*/  BRA `(.L_x_3) ;  /* 0x0000000000047947 */ /* 0x000fea0003800000 */
.L_x_2:
[----:B-12345:R-:W-:Y:S01]  /*03a0*/  NOP ;  /* 0x0000000000007918 */ /* 0x03efe20000000000 */
.L_x_3:
[----:B------:R-:W-:Y:S05]  /*03b0*/  BRA.U !UP2, `(.L_x_4) ;  /* 0x000000010a0c7547 */ /* 0x000fea000b800000 */
[----:B------:R-:W-:Y:S01]  /*03c0*/  UCGABAR_WAIT ;  /* 0x0000000000007dc7 */ /* 0x000fe20008000000 */
[----:B------:R-:W-:Y:S01]  /*03d0*/  CCTL.IVALL ;  /* 0x00000000ff00798f */ /* 0x000fe20002000000 */
[----:B------:R-:W-:Y:S05]  /*03e0*/  BRA `(.L_x_5) ;  /* 0x0000000000047947 */ /* 0x000fea0003800000 */
.L_x_4:
[----:B------:R-:W-:Y:S06]  /*03f0*/  BAR.SYNC.DEFER_BLOCKING 0x0 ;  /* 0x0000000000007b1d */ /* 0x000fec0000010000 */
.L_x_5:
[----:B------:R-:W-:Y:S05]  /*0400*/  BRA.U UP3, `(.L_x_6) ;  /* 0x0000000103407547 */ /* 0x000fea000b800000 */
[----:B------:R-:W-:Y:S01]  /*0410*/  UMOV UR7, 0x400 ;  /* 0x0000040000077882 */ /* 0x000fe20000000000 */
[----:B------:R-:W-:Y:S01]  /*0420*/  UMOV UR6, 0x1 ;  /* 0x0000000100067882 */ /* 0x000fe20000000000 */
[----:B------:R-:W-:Y:S01]  /*0430*/  UMOV UR5, 0x4 ;  /* 0x0000000400057882 */ /* 0x000fe20000000000 */
[----:B------:R-:W-:Y:S02]  /*0440*/  ULEA UR7, UR4, UR7, 0x18 ;  /* 0x0000000704077291 */ /* 0x000fe4000f8ec0ff */
[----:B------:R-:W-:-:S04]  /*0450*/  UIADD3 UR8, UPT, UPT, -UR6, 0x100000, URZ ;  /* 0x0010000006087890 */ /* 0x000fc8000fffe1ff */
[----:B------:R-:W-:Y:S02]  /*0460*/  USHF.L.U32 UR9, UR8, 0xb, URZ ;  /* 0x0000000b08097899 */ /* 0x000fe400080006ff */
[----:B------:R-:W-:Y:S02]  /*0470*/  USHF.L.U32 UR8, UR8, 0x1, URZ ;  /* 0x0000000108087899 */ /* 0x000fe400080006ff */
[----:B------:R-:W-:-:S04]  /*0480*/  UIADD3 UR10, UPT, UPT, -UR5, 0x100000, URZ ;  /* 0x00100000050a7890 */ /* 0x000fc8000fffe1ff */
[----:B------:R-:W-:Y:S02]  /*0490*/  USHF.L.U32 UR11, UR10, 0xb, URZ ;  /* 0x0000000b0a0b7899 */ /* 0x000fe400080006ff */
[----:B------:R-:W-:Y:S01]  /*04a0*/  USHF.L.U32 UR10, UR10, 0x1, URZ ;  /* 0x000000010a0a7899 */ /* 0x000fe200080006ff */
[----:B------:R-:W1:Y:S03]  /*04b0*/  FENCE.VIEW.ASYNC.S ;  /* 0x00000000000073c6 */ /* 0x000e660000000000 */
[----:B-1----:R1:W2:Y:S01]  /*04c0*/  SYNCS.EXCH.64 URZ, [UR7+0x30], UR8 ;  /* 0x0000300807ff75b2 */ /* 0x0022a20008000100 */
[----:B------:R1:W3:Y:S07]  /*04d0*/  SYNCS.EXCH.64 URZ, [UR7+0x38], UR8 ;  /* 0x0000380807ff75b2 */ /* 0x0002ee0008000100 */
[----:B------:R1:W4:Y:S01]  /*04e0*/  SYNCS.EXCH.64 URZ, [UR7+0x40], UR10 ;  /* 0x0000400a07ff75b2 */ /* 0x0003220008000100 */
[----:B------:R1:W5:Y:S01]  /*04f0*/  SYNCS.EXCH.64 URZ, [UR7+0x48], UR10 ;  /* 0x0000480a07ff75b2 */ /* 0x0003620008000100 */
[----:B------:R-:W-:Y:S01]  /*0500*/  NOP ;  /* 0x0000000000007918 */ /* 0x000fe20000000000 */
.L_x_6:
[----:B------:R-:W-:Y:S01]  /*0510*/  NOP ;  /* 0x0000000000007918 */ /* 0x000fe20000000000 */
[----:B------:R-:W-:Y:S05]  /*0520*/  BRA.U !UP2, `(.L_x_7) ;  /* 0x000000010a087547 */ /* 0x000fea000b800000 */
[----:B--2345:R-:W-:Y:S01]  /*0530*/  UCGABAR_ARV ;  /* 0x00000000000079c7 */ /* 0x03cfe20008000000 */
[----:B------:R-:W-:Y:S05]  /*0540*/  BRA `(.L_x_8) ;  /* 0x0000000000047947 */ /* 0x000fea0003800000 */
.L_x_7:
[----:B--2345:R-:W-:Y:S01]  /*0550*/  NOP ;  /* 0x0000000000007918 */ /* 0x03cfe20000000000 */
.L_x_8:
[----:B------:R-:W-:Y:S05]  /*0560*/  BRA.U !UP2, `(.L_x_9) ;  /* 0x000000010a0c7547 */ /* 0x000fea000b800000 */
[----:B------:R-:W-:Y:S01]  /*0570*/  UCGABAR_WAIT ;  /* 0x0000000000007dc7 */ /* 0x000fe20008000000 */
[----:B------:R-:W-:Y:S01]  /*0580*/  CCTL.IVALL ;  /* 0x00000000ff00798f */ /* 0x000fe20002000000 */
[----:B------:R-:W-:Y:S05]  /*0590*/  BRA `(.L_x_10) ;  /* 0x0000000000047947 */ /* 0x000fea0003800000 */
.L_x_9:
[----:B------:R-:W-:Y:S06]  /*05a0*/  BAR.SYNC.DEFER_BLOCKING 0x0 ;  /* 0x0000000000007b1d */ /* 0x000fec0000010000 */
.L_x_10:
[----:B------:R-:W-:Y:S01]  /*05b0*/  NOP ;  /* 0x0000000000007918 */ /* 0x000fe20000000000 */
[----:B------:R-:W-:Y:S05]  /*05c0*/  BRA.U !UP2, `(.L_x_11) ;  /* 0x000000010a087547 */ /* 0x000fea000b800000 */
[----:B------:R-:W-:Y:S01]  /*05d0*/  UCGABAR_ARV ;  /* 0x00000000000079c7 */ /* 0x000fe20008000000 */
[----:B------:R-:W-:Y:S05]  /*05e0*/  BRA `(.L_x_12) ;  /* 0x0000000000047947 */ /* 0x000fea0003800000 */
.L_x_11:
[----:B------:R-:W-:Y:S01]  /*05f0*/  NOP ;  /* 0x0000000000007918 */ /* 0x000fe20000000000 */
.L_x_12:
[----:B------:R-:W-:Y:S05]  /*0600*/  BRA.U !UP2, `(.L_x_13) ;  /* 0x000000010a0c7547 */ /* 0x000fea000b800000 */
[----:B------:R-:W-:Y:S01]  /*0610*/  UCGABAR_WAIT ;  /* 0x0000000000007dc7 */ /* 0x000fe20008000000 */
[----:B------:R-:W-:Y:S01]  /*0620*/  CCTL.IVALL ;  /* 0x00000000ff00798f */ /* 0x000fe20002000000 */
[----:B------:R-:W-:Y:S05]  /*0630*/  BRA `(.L_x_14) ;  /* 0x0000000000047947 */ /* 0x000fea0003800000 */
.L_x_13:
[----:B------:R-:W-:Y:S06]  /*0640*/  BAR.SYNC.DEFER_BLOCKING 0x0 ;  /* 0x0000000000007b1d */ /* 0x000fec0000010000 */
.L_x_14:
[----:B------:R-:W2:Y:S01]  /*0650*/  LDCU.U8 UR20, c[0x0][0x5c8] ;  /* 0x0000b900ff1477ac */ /* 0x000ea20008000000 */
[----:B------:R-:W3:Y:S01]  /*0660*/  LDCU.U8 UR19, c[0x0][0x5c9] ;  /* 0x0000b920ff1377ac */ /* 0x000ee20008000000 */
[----:B------:R-:W4:Y:S01]  /*0670*/  LDCU.U8 UR18, c[0x0][0x5d4] ;  /* 0x0000ba80ff1277ac */ /* 0x000f220008000000 */
[----:B------:R-:W5:Y:S01]  /*0680*/  LDCU.U8 UR17, c[0x0][0x5d5] ;  /* 0x0000baa0ff1177ac */ /* 0x000f620008000000 */
[----:B------:R-:W1:Y:S01]  /*0690*/  LDCU.U8 UR16, c[0x0][0x5e0] ;  /* 0x0000bc00ff1077ac */ /* 0x000e620008000000 */
[----:B------:R-:W1:Y:S01]  /*06a0*/  LDCU.U8 UR15, c[0x0][0x5e1] ;  /* 0x0000bc20ff0f77ac */ /* 0x000e620008000000 */
[----:B------:R-:W-:Y:S05]  /*06b0*/  BRA.U UP4, `(.L_x_15) ;  /* 0x0000000904347547 */ /* 0x000fea000b800000 */
[----:B------:R-:W5:Y:S01]  /*06c0*/  S2UR UR26, SR_CTAID.Z ;  /* 0x00000000001a79c3 */ /* 0x000f620000002700 */
[----:B------:R-:W-:Y:S01]  /*06d0*/  UMOV UR25, 0x1 ;  /* 0x0000000100197882 */ /* 0x000fe20000000000 */
[----:B------:R-:W-:Y:S01]  /*06e0*/  UMOV UR24, URZ ;  /* 0x000000ff00187c82 */ /* 0x000fe20008000000 */
[----:B-----5:R-:W-:-:S09]  /*06f0*/  UISETP.GT.U32.AND UP0, UPT, UR26, 0xff, UPT ;  /* 0x000000ff1a00788c */ /* 0x020fd2000bf04070 */
[----:B------:R-:W-:Y:S05]  /*0700*/  BRA.U UP0, `(.L_x_16) ;  /* 0x0000000500d47547 */ /* 0x000fea000b800000 */
[----:B------:R-:W5:Y:S01]  /*0710*/  LDCU.64 UR4, c[0x0][0x5c0] ;  /* 0x0000b800ff0477ac */ /* 0x000f620008000a00 */
[----:B------:R-:W-:Y:S01]  /*0720*/  S2UR UR13, SR_CgaCtaId ;  /* 0x00000000000d79c3 */ /* 0x000fe20000008800 */
[----:B------:R-:W4:Y:S01]  /*0730*/  LDCU UR14, c[0x0][0x374] ;  /* 0x00006e80ff0e77ac */ /* 0x000f220008000800 */
[----:B-1----:R-:W4:Y:S01]  /*0740*/  LDCU UR10, c[0x0][0x370] ;  /* 0x00006e00ff0a77ac */ /* 0x002f220008000800 */
[----:B------:R-:W1:Y:S01]  /*0750*/  LDCU.64 UR28, c[0x0][0x348] ;  /* 0x00006900ff1c77ac */ /* 0x000e620008000a00 */
[----:B------:R-:W-:Y:S01]  /*0760*/  UMOV UR24, URZ ;  /* 0x000000ff00187c82 */ /* 0x000fe20008000000 */
[----:B------:R-:W-:Y:S01]  /*0770*/  UMOV UR25, 0x1 ;  /* 0x0000000100197882 */ /* 0x000fe20000000000 */
[----:B-----5:R-:W-:-:S04]  /*0780*/  UIMAD.WIDE.U32 UR6, UR26, UR5, URZ ;  /* 0x000000051a0672a5 */ /* 0x020fc8000f8e00ff */
[----:B------:R-:W-:-:S04]  /*0790*/  UIADD3 UR5, UPT, UPT, UR26, -UR7, URZ ;  /* 0x800000071a057290 */ /* 0x000fc8000fffe0ff */
[----:B--2---:R-:W-:Y:S02]  /*07a0*/  USHF.R.U32.HI UR5, URZ, UR20, UR5 ;  /* 0x00000014ff057299 */ /* 0x004fe40008011605 */
[----:B----4-:R-:W-:Y:S01]  /*07b0*/  UIMAD UR10, UR14, UR10, URZ ;  /* 0x0000000a0e0a72a4 */ /* 0x010fe2000f8e02ff */
[----:B------:R-:W2:Y:S01]  /*07c0*/  LDCU UR6, c[0x0][0x5d0] ;  /* 0x0000ba00ff0677ac */ /* 0x000ea20008000800 */
[----:B------:R-:W-:-:S04]  /*07d0*/  UIADD3 UR5, UPT, UPT, UR7, UR5, URZ ;  /* 0x0000000507057290 */ /* 0x000fc8000fffe0ff */
[----:B---3--:R-:W-:-:S04]  /*07e0*/  USHF.R.U32.HI UR11, URZ, UR19, UR5 ;  /* 0x00000013ff0b7299 */ /* 0x008fc80008011605 */
[----:B------:R-:W-:-:S04]  /*07f0*/  UIADD3 UR11, UPT, UPT, -UR11, URZ, URZ ;  /* 0x000000ff0b0b7290 */ /* 0x000fc8000fffe1ff */
[----:B------:R-:W-:Y:S01]  /*0800*/  UIMAD UR11, UR11, UR4, UR26 ;  /* 0x000000040b0b72a4 */ /* 0x000fe2000f8e021a */
[----:B------:R-:W3:Y:S03]  /*0810*/  LDCU.64 UR4, c[0x0][0x5d8] ;  /* 0x0000bb00ff0477ac */ /* 0x000ee60008000a00 */
[----:B--2---:R-:W-:-:S04]  /*0820*/  UIMAD.WIDE.U32 UR6, UR11, UR6, URZ ;  /* 0x000000060b0672a5 */ /* 0x004fc8000f8e00ff */
[----:B------:R-:W-:-:S04]  /*0830*/  UIADD3 UR6, UPT, UPT, UR11, -UR7, URZ ;  /* 0x800000070b067290 */ /* 0x000fc8000fffe0ff */
[----:B------:R-:W-:-:S04]  /*0840*/  USHF.R.U32.HI UR6, URZ, UR18, UR6 ;  /* 0x00000012ff067299 */ /* 0x000fc80008011606 */
[----:B------:R-:W-:-:S04]  /*0850*/  UIADD3 UR6, UPT, UPT, UR7, UR6, URZ ;  /* 0x0000000607067290 */ /* 0x000fc8000fffe0ff */
[----:B------:R-:W-:-:S04]  /*0860*/  USHF.R.U32.HI UR6, URZ, UR17, UR6 ;  /* 0x00000011ff067299 */ /* 0x000fc80008011606 */
[----:B---3--:R-:W-:-:S07]  /*0870*/  UIMAD.WIDE.U32 UR8, UR6, UR5, URZ ;  /* 0x00000005060872a5 */ /* 0x008fce000f8e00ff */
[----:B------:R-:W-:Y:S02]  /*0880*/  UMOV UR7, UR9 ;  /* 0x0000000900077c82 */ /* 0x000fe40008000000 */
[----:B------:R-:W-:Y:S02]  /*0890*/  UIADD3 UR5, UPT, UPT, UR6, -UR7, URZ ;  /* 0x8000000706057290 */ /* 0x000fe4000fffe0ff */
[----:B------:R-:W2:Y:S01]  /*08a0*/  S2UR UR9, SR_CTAID.X ;  /* 0x00000000000979c3 */ /* 0x000ea20000002500 */
[----:B------:R-:W3:Y:S01]  /*08b0*/  LDCU UR8, c[0x0][0x378] ;  /* 0x00006f00ff0877ac */ /* 0x000ee20008000800 */
[----:B------:R-:W-:-:S04]  /*08c0*/  USHF.R.U32.HI UR5, URZ, UR16, UR5 ;  /* 0x00000010ff057299 */ /* 0x000fc80008011605 */
[----:B------:R-:W-:-:S04]  /*08d0*/  UIADD3 UR7, UPT, UPT, UR7, UR5, URZ ;  /* 0x0000000507077290 */ /* 0x000fc8000fffe0ff */
[----:B------:R-:W-:-:S03]  /*08e0*/  USHF.R.U32.HI UR7, URZ, UR15, UR7 ;  /* 0x0000000fff077299 */ /* 0x000fc60008011607 */
[----:B------:R-:W4:Y:S01]  /*08f0*/  LDCU UR5, c[0x0][0x5cc] ;  /* 0x0000b980ff0577ac */ /* 0x000f220008000800 */
[----:B------:R-:W-:Y:S02]  /*0900*/  UIADD3 UR7, UPT, UPT, -UR7, URZ, URZ ;  /* 0x000000ff07077290 */ /* 0x000fe4000fffe1ff */
[----:B---3--:R-:W-:Y:S02]  /*0910*/  UIMAD UR8, UR10, UR8, URZ ;  /* 0x000000080a0872a4 */ /* 0x008fe4000f8e02ff */
[----:B------:R-:W-:Y:S02]  /*0920*/  UIMAD UR7, UR7, UR4, UR6 ;  /* 0x00000004070772a4 */ /* 0x000fe4000f8e0206 */
[----:B--2---:R-:W-:Y:S02]  /*0930*/  USHF.L.U32 UR9, UR9, 0x7, URZ ;  /* 0x0000000709097899 */ /* 0x004fe400080006ff */
[----:B------:R-:W-:Y:S02]  /*0940*/  ULEA.HI UR14, UR8, UR8, URZ, 0x1 ;  /* 0x00000008080e7291 */ /* 0x000fe4000f8f08ff */
[----:B------:R-:W-:Y:S01]  /*0950*/  UIADD3 UR6, UPT, UPT, -UR6, URZ, URZ ;  /* 0x000000ff06067290 */ /* 0x000fe2000fffe1ff */
[----:B------:R-:W-:Y:S01]  /*0960*/  UMOV UR4, 0x400 ;  /* 0x0000040000047882 */ /* 0x000fe20000000000 */
[----:B------:R-:W-:-:S02]  /*0970*/  ULOP3.LUT UR23, UR9, 0x80, URZ, 0xc0, !UPT ;  /* 0x0000008009177892 */ /* 0x000fc4000f8ec0ff */
[----:B------:R-:W-:Y:S02]  /*0980*/  ULEA UR13, UR13, UR4, 0x18 ;  /* 0x000000040d0d7291 */ /* 0x000fe4000f8ec0ff */
[----:B------:R-:W-:Y:S02]  /*0990*/  USHF.R.S32.HI UR14, URZ, 0x1, UR14 ;  /* 0x00000001ff0e7899 */ /* 0x000fe4000801140e */
[----:B-1--4-:R-:W-:-:S12]  /*09a0*/  UIMAD UR11, UR6, UR5, UR11 ;  /* 0x00000005060b72a4 */ /* 0x012fd8000f8e020b */
.L_x_20:
[----:B------:R-:W-:Y:S01]  /*09b0*/  USHF.L.U32 UR4, UR25, 0x1f, URZ ;  /* 0x0000001f19047899 */ /* 0x000fe200080006ff */
[----:B------:R-:W-:Y:S01]  /*09c0*/  HFMA2 R2, -RZ, RZ, 0, -2 ;  /* 0x0000c000ff027431 */ /* 0x000fe200000001ff */
[----:B------:R-:W-:Y:S02]  /*09d0*/  ULEA UR5, UR24, UR13, 0x3 ;  /* 0x0000000d18057291 */ /* 0x000fe4000f8e18ff */
[----:B------:R-:W-:Y:S02]  /*09e0*/  ULEA UR7, UR7, UR12, 0x1 ;  /* 0x0000000c07077291 */ /* 0x000fe4000f8e08ff */
[----:B------:R-:W-:Y:S01]  /*09f0*/  MOV R0, UR4 ;  /* 0x0000000400007c02 */ /* 0x000fe20008000f00 */
[----:B------:R-:W-:Y:S02]  /*0a00*/  UIADD3 UR36, UP1, UPT, UR28, 0x40, URZ ;  /* 0x000000401c247890 */ /* 0x000fe4000ff3e0ff */
[----:B------:R-:W-:Y:S02]  /*0a10*/  UIADD3 UR34, UP0, UPT, UR28, 0xc0, URZ ;  /* 0x000000c01c227890 */ /* 0x000fe4000ff1e0ff */
[----:B----4-:R1:W2:Y:S01]  /*0a20*/  SYNCS.PHASECHK.TRANS64.TRYWAIT P2, [UR5+0x18], R0 ;  /* 0x00001800ff0075a7 */ /* 0x0102a20008041105 */
[----:B------:R-:W-:-:S02]  /*0a30*/  ULEA UR11, UR11, UR23, 0x8 ;  /* 0x000000170b0b7291 */ /* 0x000fc4000f8e40ff */
[----:B------:R-:W-:Y:S02]  /*0a40*/  UIADD3.X UR37, UPT, UPT, URZ, UR29, URZ, UP1, !UPT ;  /* 0x0000001dff257290 */ /* 0x000fe40008ffe4ff */
[----:B------:R-:W-:Y:S02]  /*0a50*/  UIADD3.X UR35, UPT, UPT, URZ, UR29, URZ, UP0, !UPT ;  /* 0x0000001dff237290 */ /* 0x000fe400087fe4ff */
[----:B------:R-:W-:Y:S01]  /*0a60*/  USHF.L.U32 UR7, UR7, 0x7, URZ ;  /* 0x0000000707077899 */ /* 0x000fe200080006ff */
[----:B------:R-:W-:-:S11]  /*0a70*/  UMOV UR32, URZ ;  /* 0x000000ff00207c82 */ /* 0x000fd60008000000 */
.L_x_19:
[----:B---3--:R-:W-:Y:S02]  /*0a80*/  UIADD3 UR5, UPT, UPT, UR24, 0x1, URZ ;  /* 0x0000000118057890 */ /* 0x008fe4000fffe0ff */
[----:B------:R-:W-:Y:S02]  /*0a90*/  ULEA UR8, UR24, UR13, 0xe ;  /* 0x0000000d18087291 */ /* 0x000fe4000f8e70ff */
[----:B------:R-:W-:Y:S02]  /*0aa0*/  ULEA UR6, UR24, UR12, 0x1 ;  /* 0x0000000c18067291 */ /* 0x000fe4000f8e08ff */
[----:B------:R-:W-:Y:S02]  /*0ab0*/  UISETP.NE.AND UP1, UPT, UR5, 0x3, UPT ;  /* 0x000000030500788c */ /* 0x000fe4000bf25270 */
[----:B------:R-:W-:Y:S02]  /*0ac0*/  USHF.L.U32 UR10, UR32, 0x6, URZ ;  /* 0x00000006200a7899 */ /* 0x000fe400080006ff */
[----:B------:R-:W-:-:S02]  /*0ad0*/  ULEA UR6, UR6, UR13, 0xe ;  /* 0x0000000d06067291 */ /* 0x000fc4000f8e70ff */
[----:B------:R-:W-:Y:S02]  /*0ae0*/  UIADD3 UR8, UPT, UPT, UR8, 0xc400, URZ ;  /* 0x0000c40008087890 */ /* 0x000fe4000fffe0ff */
[----:B------:R-:W-:Y:S02]  /*0af0*/  USEL UR4, URZ, 0x1, UP1 ;  /* 0x00000001ff047887 */ /* 0x000fe40008800000 */
[----:B------:R-:W-:Y:S02]  /*0b00*/  UISETP.GT.U32.AND UP0, UPT, UR32, 0x3e, UPT ;  /* 0x0000003e2000788c */ /* 0x000fe4000bf04070 */
[----:B------:R-:W-:Y:S01]  /*0b10*/  ULEA UR9, UR24, UR13, 0x3 ;  /* 0x0000000d18097291 */ /* 0x000fe2000f8e18ff */
[----:B--2-4-:R-:W-:Y:S11]  /*0b20*/  @P2 BRA `(.L_x_17) ;  /* 0x0000000000102947 */ /* 0x014ff60003800000 */
[----:B------:R-:W-:-:S06]  /*0b30*/  USHF.L.U32 UR24, UR25, 0x1f, URZ ;  /* 0x0000001f19187899 */ /* 0x000fcc00080006ff */
[----:B-1----:R-:W-:-:S04]  /*0b40*/  MOV R0, UR24 ;  /* 0x0000001800007c02 */ /* 0x002fc80008000f00 */
[----:B------:R-:W1:Y:S02]  /*0b50*/  SYNCS.PHASECHK.TRANS64.TRYWAIT P0, [UR9+0x18], R0 ;  /* 0x00001800ff0075a7 */ /* 0x000e640008001109 */
[----:B-1----:R-:W-:Y:S05]  /*0b60*/  @!P0 BRA `(.L_x_18) ;  /* 0x0000003000cc8947 */ /* 0x002fea0003800000 */
.L_x_17:
[----:B------:R-:W-:Y:S02]  /*0b70*/  ELECT P1, URZ, PT ;  /* 0x0000000000ff782f */ /* 0x000fe40003820000 */
[----:B------:R-:W-:Y:S01]  /*0b80*/  PLOP3.LUT P0, PT, PT, PT, UP0, 0x80, 0x8 ;  /* 0x000000000008781c */ /* 0x000fe20003f0f008 */
[----:B------:R-:W-:Y:S01]  /*0b90*/  ULOP3.LUT UR25, UR25, UR4, URZ, 0x3c, !UPT ;  /* 0x0000000419197292 */ /* 0x000fe2000f8e3cff */
[----:B------:R-:W-:Y:S01]  /*0ba0*/  PLOP3.LUT P2, PT, PT, PT, PT, 0x80, 0x8 ;  /* 0x000000000008781c */ /* 0x000fe20003f4f070 */
[----:B------:R-:W-:Y:S02]  /*0bb0*/  USEL UR24, UR5, URZ, UP1 ;  /* 0x000000ff05187287 */ /* 0x000fe40008800000 */
[----:B------:R-:W-:Y:S02]  /*0bc0*/  UIADD3 UR4, UPT, UPT, UR6, 0x18400, URZ ;  /* 0x0001840006047890 */ /* 0x000fe4000fffe0ff */
[----:B------:R-:W-:Y:S02]  /*0bd0*/  @!UP0 USHF.L.U32 UR30, UR25, 0x1f, URZ ;  /* 0x0000001f191e8899 */ /* 0x000fe400080006ff */
[----:B------:R-:W-:Y:S01]  /*0be0*/  @!UP0 ULEA UR31, UR24, UR13, 0x3 ;  /* 0x0000000d181f8291 */ /* 0x000fe2000f8e18ff */
[----:B------:R-:W-:Y:S01]  /*0bf0*/  UMOV UR27, 0x30000 ;  /* 0x00030000001b7882 */ /* 0x000fe20000000000 */
[----:B------:R-:W-:-:S02]  /*0c00*/  UMOV UR5, UR9 ;  /* 0x0000000900057c82 */ /* 0x000fc40008000000 */
[----:B-1----:R-:W-:Y:S01]  /*0c10*/  IMAD.U32 R0, RZ, RZ, UR30 ;  /* 0x0000001eff007e24 */ /* 0x002fe2000f8e00ff */
[----:B------:R-:W-:Y:S01]  /*0c20*/  UMOV UR6, UR10 ;  /* 0x0000000a00067c82 */ /* 0x000fe20008000000 */
[----:B------:R3:W-:Y:S01]  /*0c30*/  @P1 SYNCS.ARRIVE.TRANS64 RZ, [UR9], R2 ;  /* 0x00000002ffff19a7 */ /* 0x0007e20008000009 */
[----:B------:R3:W-:Y:S01]  /*0c40*/  UTMALDG.2D [UR8], [UR36], desc[URZ] ;  /* 0x0000ff08240075b4 */ /* 0x0007e20008009000 */
[----:B------:R-:W-:-:S04]  /*0c50*/  UIADD3 UR32, UPT, UPT, UR32, 0x1, URZ ;  /* 0x0000000120207890 */ /* 0x000fc8000fffe0ff */
[----:B------:R-:W-:Y:S01]  /*0c60*/  UISETP.NE.AND UP0, UPT, UR32, 0x40, UPT ;  /* 0x000000402000788c */ /* 0x000fe2000bf05270 */
[----:B------:R3:W-:Y:S01]  /*0c70*/  UTMALDG.2D.MULTICAST [UR4], [UR34], UR27, desc[URZ] ;  /* 0x0000ff04220073b4 */ /* 0x0007e2000800981b */
[----:B------:R3:W4:Y:S07]  /*0c80*/  @!P0 SYNCS.PHASECHK.TRANS64.TRYWAIT P2, [UR31+0x18], R0 ;  /* 0x00001800ff0085a7 */ /* 0x00072e000804111f */
[----:B------:R-:W-:Y:S05]  /*0c90*/  BRA.U UP0, `(.L_x_19) ;  /* 0xfffffffd00787547 */ /* 0x000fea000b83ffff */
[----:B---3--:R-:W1:Y:S01]  /*0ca0*/  LDCU.64 UR4, c[0x0][0x5c0] ;  /* 0x0000b800ff0477ac */ /* 0x008e620008000a00 */
[----:B------:R-:W-:-:S04]  /*0cb0*/  UIADD3 UR26, UPT, UPT, UR14, UR26, URZ ;  /* 0x0000001a0e1a7290 */ /* 0x000fc8000fffe0ff */
[----:B------:R-:W-:Y:S02]  /*0cc0*/  UISETP.GE.AND UP0, UPT, UR26, 0x100, UPT ;  /* 0x000001001a00788c */ /* 0x000fe4000bf06270 */
[----:B-1----:R-:W-:Y:S01]  /*0cd0*/  UIMAD.WIDE.U32 UR6, UR26, UR5, URZ ;  /* 0x000000051a0672a5 */ /* 0x002fe2000f8e00ff */
[----:B------:R-:W1:Y:S03]  /*0ce0*/  LDCU UR5, c[0x0][0x5d0] ;  /* 0x0000ba00ff0577ac */ /* 0x000e660008000800 */
[----:B------:R-:W-:-:S04]  /*0cf0*/  UIADD3 UR6, UPT, UPT, UR26, -UR7, URZ ;  /* 0x800000071a067290 */ /* 0x000fc8000fffe0ff */
[----:B------:R-:W-:-:S04]  /*0d00*/  USHF.R.U32.HI UR6, URZ, UR20, UR6 ;  /* 0x00000014ff067299 */ /* 0x000fc80008011606 */
[----:B------:R-:W-:-:S04]  /*0d10*/  UIADD3 UR6, UPT, UPT, UR7, UR6, URZ ;  /* 0x0000000607067290 */ /* 0x000fc8000fffe0ff */
[----:B------:R-:W-:-:S04]  /*0d20*/  USHF.R.U32.HI UR11, URZ, UR19, UR6 ;  /* 0x00000013ff0b7299 */ /* 0x000fc80008011606 */
[----:B------:R-:W-:-:S04]  /*0d30*/  UIADD3 UR11, UPT, UPT, -UR11, URZ, URZ ;  /* 0x000000ff0b0b7290 */ /* 0x000fc8000fffe1ff */
[----:B------:R-:W-:-:S04]  /*0d40*/  UIMAD UR11, UR4, UR11, UR26 ;  /* 0x0000000b040b72a4 */ /* 0x000fc8000f8e021a */
[----:B-1----:R-:W-:Y:S01]  /*0d50*/  UIMAD.WIDE.U32 UR6, UR11, UR5, URZ ;  /* 0x000000050b0672a5 */ /* 0x002fe2000f8e00ff */
[----:B------:R-:W1:Y:S03]  /*0d60*/  LDCU.64 UR4, c[0x0][0x5d8] ;  /* 0x0000bb00ff0477ac */ /* 0x000e660008000a00 */
[----:B------:R-:W-:-:S04]  /*0d70*/  UIADD3 UR6, UPT, UPT, UR11, -UR7, URZ ;  /* 0x800000070b067290 */ /* 0x000fc8000fffe0ff */
[----:B------:R-:W-:-:S04]  /*0d80*/  USHF.R.U32.HI UR6, URZ, UR18, UR6 ;  /* 0x00000012ff067299 */ /* 0x000fc80008011606 */
[----:B------:R-:W-:Y:S01]  /*0d90*/  UIADD3 UR6, UPT, UPT, UR7, UR6, URZ ;  /* 0x0000000607067290 */ /* 0x000fe2000fffe0ff */
[----:B------:R-:W2:Y:S03]  /*0da0*/  LDCU UR7, c[0x0][0x5cc] ;  /* 0x0000b980ff0777ac */ /* 0x000ea60008000800 */
[----:B------:R-:W-:-:S04]  /*0db0*/  USHF.R.U32.HI UR6, URZ, UR17, UR6 ;  /* 0x00000011ff067299 */ /* 0x000fc80008011606 */
[----:B-1----:R-:W-:Y:S02]  /*0dc0*/  UIMAD.WIDE.U32 UR8, UR6, UR5, URZ ;  /* 0x00000005060872a5 */ /* 0x002fe4000f8e00ff */
[----:B------:R-:W-:Y:S02]  /*0dd0*/  UIADD3 UR8, UPT, UPT, -UR6, URZ, URZ ;  /* 0x000000ff06087290 */ /* 0x000fe4000fffe1ff */
[----:B------:R-:W-:-:S04]  /*0de0*/  UIADD3 UR5, UPT, UPT, UR6, -UR9, URZ ;  /* 0x8000000906057290 */ /* 0x000fc8000fffe0ff */
[----:B------:R-:W-:Y:S02]  /*0df0*/  USHF.R.U32.HI UR5, URZ, UR16, UR5 ;  /* 0x00000010ff057299 */ /* 0x000fe40008011605 */
[----:B--2---:R-:W-:Y:S02]  /*0e00*/  UIMAD UR11, UR7, UR8, UR11 ;  /* 0x00000008070b72a4 */ /* 0x004fe4000f8e020b */
[----:B------:R-:W-:-:S04]  /*0e10*/  UIADD3 UR5, UPT, UPT, UR9, UR5, URZ ;  /* 0x0000000509057290 */ /* 0x000fc8000fffe0ff */
[----:B------:R-:W-:-:S04]  /*0e20*/  USHF.R.U32.HI UR5, URZ, UR15, UR5 ;  /* 0x0000000fff057299 */ /* 0x000fc80008011605 */
[----:B------:R-:W-:-:S04]  /*0e30*/  UIADD3 UR5, UPT, UPT, -UR5, URZ, URZ ;  /* 0x000000ff05057290 */ /* 0x000fc8000fffe1ff */
[----:B------:R-:W-:Y:S01]  /*0e40*/  UIMAD UR7, UR4, UR5, UR6 ;  /* 0x00000005040772a4 */ /* 0x000fe2000f8e0206 */
[----:B------:R-:W-:Y:S11]  /*0e50*/  BRA.U !UP0, `(.L_x_20) ;  /* 0xfffffff908d47547 */ /* 0x000ff6000b83ffff */
.L_x_16:
[----:B------:R-:W5:Y:S01]  /*0e60*/  S2UR UR4, SR_CgaCtaId ;  /* 0x00000000000479c3 */ /* 0x000f620000008800 */
[----:B------:R-:W-:Y:S02]  /*0e70*/  UISETP.NE.AND UP0, UPT, UR24, 0x2, UPT ;  /* 0x000000021800788c */ /* 0x000fe4000bf05270 */
[----:B------:R-:W-:Y:S01]  /*0e80*/  UIADD3 UR5, UPT, UPT, UR24, 0x2, URZ ;  /* 0x0000000218057890 */ /* 0x000fe2000fffe0ff */
[----:B------:R-:W-:-:S03]  /*0e90*/  UMOV UR6, 0x400 ;  /* 0x0000040000067882 */ /* 0x000fc60000000000 */
[----:B------:R-:W-:-:S04]  /*0ea0*/  USEL UR5, UR5, 0x1, UP0 ;  /* 0x0000000105057887 */ /* 0x000fc80008000000 */
[----:B------:R-:W-:-:S04]  /*0eb0*/  UISETP.NE.AND UP0, UPT, UR5, 0x3, UPT ;  /* 0x000000030500788c */ /* 0x000fc8000bf05270 */
[----:B------:R-:W-:Y:S02]  /*0ec0*/  UISETP.EQ.XOR UP1, UPT, UR24, 0x2, !UP0 ;  /* 0x000000021800788c */ /* 0x000fe4000c722a70 */
[----:B------:R-:W-:Y:S02]  /*0ed0*/  USEL UR5, UR5, URZ, UP0 ;  /* 0x000000ff05057287 */ /* 0x000fe40008000000 */
[----:B-1----:R-:W-:-:S04]  /*0ee0*/  USEL UR7, URZ, 0x1, !UP1 ;  /* 0x00000001ff077887 */ /* 0x002fc8000c800000 */
[----:B------:R-:W-:Y:S02]  /*0ef0*/  ULOP3.LUT UR7, UR25, UR7, URZ, 0x3c, !UPT ;  /* 0x0000000719077292 */ /* 0x000fe4000f8e3cff */
[----:B-----5:R-:W-:Y:S02]  /*0f00*/  ULEA UR6, UR4, UR6, 0x18 ;  /* 0x0000000604067291 */ /* 0x020fe4000f8ec0ff */
[----:B------:R-:W-:Y:S02]  /*0f10*/  USHF.L.U32 UR7, UR7, 0x1f, URZ ;  /* 0x0000001f07077899 */ /* 0x000fe400080006ff */
[----:B------:R-:W-:-:S04]  /*0f20*/  ULEA UR5, UR5, UR6, 0x3 ;  /* 0x0000000605057291 */ /* 0x000fc8000f8e18ff */
[----:B------:R-:W-:-:S05]  /*0f30*/  MOV R0, UR7 ;  /* 0x0000000700007c02 */ /* 0x000fca0008000f00 */
[----:B------:R-:W1:Y:S02]  /*0f40*/  SYNCS.PHASECHK.TRANS64.TRYWAIT P0, [UR5+0x18], R0 ;  /* 0x00001800ff0075a7 */ /* 0x000e640008001105 */
[----:B-1----:R-:W-:Y:S05]  /*0f50*/  @!P0 BRA `(.L_x_21) ;  /* 0x0000002c00f08947 */ /* 0x002fea0003800000 */
.L_x_47:
[----:B------:R-:W-:-:S13]  /*0f60*/  ELECT P0, URZ, PT ;  /* 0x0000000000ff782f */ /* 0x000fda0003800000 */
[----:B-1----:R-:W-:-:S04]  /*0f70*/  @P0 MOV R0, 0xc000 ;  /* 0x0000c00000000802 */ /* 0x002fc80000000f00 */
[----:B------:R1:W-:Y:S03]  /*0f80*/  @P0 SYNCS.ARRIVE.TRANS64 RZ, [UR5], R0 ;  /* 0x00000000ffff09a7 */ /* 0x0003e60008000005 */
.L_x_15:
[----:B------:R-:W-:-:S09]  /*0f90*/  UISETP.NE.AND UP0, UPT, UR21, 0x4, UPT ;  /* 0x000000041500788c */ /* 0x000fd2000bf05270 */
[----:B------:R-:W-:Y:S05]  /*0fa0*/  BRA.U UP0, `(.L_x_22) ;  /* 0x0000000900007547 */ /* 0x000fea000b800000 */
[----:B------:R-:W5:Y:S08]  /*0fb0*/  S2UR UR14, SR_CTAID.Z ;  /* 0x00000000000e79c3 */ /* 0x000f700000002700 */
[----:B------:R-:W-:Y:S01]  /*0fc0*/  BAR.SYNC.DEFER_BLOCKING 0x2, 0xa0 ;  /* 0x0082800000007b1d */ /* 0x000fe20000010000 */
[----:B------:R-:W-:Y:S01]  /*0fd0*/  HFMA2 R6, -RZ, RZ, 0, 5.9604644775390625e-08 ;  /* 0x00000001ff067431 */ /* 0x000fe200000001ff */
[----:B------:R-:W-:Y:S01]  /*0fe0*/  MOV R5, 0x1 ;  /* 0x0000000100057802 */ /* 0x000fe20000000f00 */
[----:B-----5:R-:W-:-:S09]  /*0ff0*/  UISETP.GT.U32.AND UP0, UPT, UR14, 0xff, UPT ;  /* 0x000000ff0e00788c */ /* 0x020fd2000bf04070 */
[----:B------:R-:W-:Y:S05]  /*1000*/  BRA.U UP0, `(.L_x_23) ;  /* 0x0000000500b47547 */ /* 0x000fea000b800000 */
[----:B------:R-:W-:Y:S01]  /*1010*/  UMOV UR5, 0x400 ;  /* 0x0000040000057882 */ /* 0x000fe20000000000 */
[----:B-1----:R-:W1:Y:S01]  /*1020*/  LDCU UR9, c[0x0][0x374] ;  /* 0x00006e80ff0977ac */ /* 0x002e620008000800 */
[----:B------:R-:W-:Y:S01]  /*1030*/  MOV R5, 0x1 ;  /* 0x0000000100057802 */ /* 0x000fe20000000f00 */
[----:B------:R-:W-:Y:S01]  /*1040*/  ULEA UR4, UR4, UR5, 0x18 ;  /* 0x0000000504047291 */ /* 0x000fe2000f8ec0ff */
[----:B------:R-:W1:Y:S01]  /*1050*/  LDCU UR8, c[0x0][0x370] ;  /* 0x00006e00ff0877ac */ /* 0x000e620008000800 */
[----:B------:R-:W5:Y:S07]  /*1060*/  LDCU UR5, c[0x0][0x378] ;  /* 0x00006f00ff0577ac */ /* 0x000f6e0008000800 */
[----:B------:R-:W4:Y:S01]  /*1070*/  LDS R0, [UR4+0x58] ;  /* 0x00005804ff007984 */ /* 0x000f220008000800 */
[----:B------:R-:W-:Y:S01]  /*1080*/  UMOV UR45, 0x8402010 ;  /* 0x08402010002d7882 */ /* 0x000fe20000000000 */
[----:B------:R-:W-:-:S02]  /*1090*/  UIADD3 UR7, UPT, UPT, UR4, 0xc400, URZ ;  /* 0x0000c40004077890 */ /* 0x000fc4000fffe0ff */
[----:B------:R-:W-:Y:S02]  /*10a0*/  UIADD3 UR6, UPT, UPT, UR4, 0x18400, URZ ;  /* 0x0001840004067890 */ /* 0x000fe4000fffe0ff */
[----:B------:R-:W-:Y:S02]  /*10b0*/  USEL UR44, URZ, 0x4000, UP6 ;  /* 0x00004000ff2c7887 */ /* 0x000fe4000b000000 */
[----:B------:R-:W-:Y:S02]  /*10c0*/  USEL UR45, UR45, 0x8400010, !UP5 ;  /* 0x084000102d2d7887 */ /* 0x000fe4000e800000 */
[----:B------:R-:W-:Y:S02]  /*10d0*/  USHF.R.U32.HI UR7, URZ, 0x4, UR7 ;  /* 0x00000004ff077899 */ /* 0x000fe40008011607 */
[----:B-1----:R-:W-:Y:S02]  /*10e0*/  UIMAD UR8, UR9, UR8, URZ ;  /* 0x00000008090872a4 */ /* 0x002fe4000f8e02ff */
[----:B------:R-:W-:-:S02]  /*10f0*/  USHF.R.U32.HI UR6, URZ, 0x4, UR6 ;  /* 0x00000004ff067899 */ /* 0x000fc40008011606 */
[----:B-----5:R-:W-:Y:S02]  /*1100*/  UIMAD UR5, UR8, UR5, URZ ;  /* 0x00000005080572a4 */ /* 0x020fe4000f8e02ff */
[----:B------:R-:W-:Y:S02]  /*1110*/  UIADD3 UR45, UPT, UPT, UR44, UR45, URZ ;  /* 0x0000002d2c2d7290 */ /* 0x000fe4000fffe0ff */
[----:B------:R-:W-:Y:S02]  /*1120*/  ULOP3.LUT UR24, UR22, 0x3, URZ, 0xfc, !UPT ;  /* 0x0000000316187892 */ /* 0x000fe4000f8efcff */
[----:B------:R-:W-:Y:S02]  /*1130*/  ULOP3.LUT UR10, UR7, 0x3fc0, URZ, 0xc0, !UPT ;  /* 0x00003fc0070a7892 */ /* 0x000fe4000f8ec0ff */
[----:B------:R-:W-:Y:S02]  /*1140*/  ULOP3.LUT UR11, UR6, 0x3fc0, URZ, 0xc0, !UPT ;  /* 0x00003fc0060b7892 */ /* 0x000fe4000f8ec0ff */
[----:B------:R-:W-:-:S02]  /*1150*/  ULEA.HI UR33, UR5, UR5, URZ, 0x1 ;  /* 0x0000000505217291 */ /* 0x000fc4000f8f08ff */
[----:B------:R-:W-:Y:S02]  /*1160*/  ULOP3.LUT UR22, UR22, 0xffff, URZ, 0xc0, !UPT ;  /* 0x0000ffff16167892 */ /* 0x000fe4000f8ec0ff */
[----:B------:R-:W-:Y:S02]  /*1170*/  ULOP3.LUT UR24, UR24, 0xffff, URZ, 0xc0, !UPT ;  /* 0x0000ffff18187892 */ /* 0x000fe4000f8ec0ff */
[----:B------:R-:W-:Y:S02]  /*1180*/  ULOP3.LUT UR10, UR10, 0x10000, URZ, 0xfc, !UPT ;  /* 0x000100000a0a7892 */ /* 0x000fe4000f8efcff */
[----:B------:R-:W-:Y:S02]  /*1190*/  ULOP3.LUT UR11, UR11, 0x10000, URZ, 0xfc, !UPT ;  /* 0x000100000b0b7892 */ /* 0x000fe4000f8efcff */
[----:B------:R-:W-:Y:S01]  /*11a0*/  USHF.R.S32.HI UR33, URZ, 0x1, UR33 ;  /* 0x00000001ff217899 */ /* 0x000fe20008011421 */
[----:B------:R-:W-:Y:S01]  /*11b0*/  UMOV UR32, URZ ;  /* 0x000000ff00207c82 */ /* 0x000fe20008000000 */
[----:B------:R-:W-:Y:S01]  /*11c0*/  UMOV UR31, URZ ;  /* 0x000000ff001f7c82 */ /* 0x000fe20008000000 */
[----:B----4-:R-:W-:Y:S01]  /*11d0*/  R2UR UR34, R0 ;  /* 0x00000000002272ca */ /* 0x010fe200000e0000 */
[----:B------:R-:W-:Y:S01]  /*11e0*/  UMOV UR29, URZ ;  /* 0x000000ff001d7c82 */ /* 0x000fe20008000000 */
[----:B------:R-:W-:Y:S01]  /*11f0*/  UMOV UR44, URZ ;  /* 0x000000ff002c7c82 */ /* 0x000fe20008000000 */
[----:B------:R-:W-:Y:S01]  /*1200*/  UMOV UR40, URZ ;  /* 0x000000ff00287c82 */ /* 0x000fe20008000000 */
[----:B------:R-:W-:Y:S01]  /*1210*/  UMOV UR41, UR45 ;  /* 0x0000002d00297c82 */ /* 0x000fe20008000000 */
[----:B------:R-:W-:Y:S01]  /*1220*/  UMOV UR38, URZ ;  /* 0x000000ff00267c82 */ /* 0x000fe20008000000 */
[----:B------:R-:W-:Y:S01]  /*1230*/  UMOV UR39, UR45 ;  /* 0x0000002d00277c82 */ /* 0x000fe20008000000 */
[----:B------:R-:W-:Y:S01]  /*1240*/  UMOV UR36, URZ ;  /* 0x000000ff00247c82 */ /* 0x000fe20008000000 */
[----:B------:R-:W-:-:S07]  /*1250*/  UMOV UR37, UR45 ;  /* 0x0000002d00257c82 */ /* 0x000fce0008000000 */
.L_x_28:
[----:B------:R-:W-:Y:S01]  /*1260*/  USHF.L.U32 UR5, UR31, 0x1f, URZ ;  /* 0x0000001f1f057899 */ /* 0x000fe200080006ff */
[----:B------:R-:W-:Y:S01]  /*1270*/  SHF.L.U32 R2, R5, 0x1f, RZ ;  /* 0x0000001f05027819 */ /* 0x000fe200000006ff */
[----:B------:R-:W-:Y:S02]  /*1280*/  ULEA UR6, UR29, UR4, 0x3 ;  /* 0x000000041d067291 */ /* 0x000fe4000f8e18ff */
[----:B-1----:R-:W-:Y:S02]  /*1290*/  ULEA UR7, UR32, UR4, 0x3 ;  /* 0x0000000420077291 */ /* 0x002fe4000f8e18ff */
[----:B----4-:R-:W-:Y:S01]  /*12a0*/  MOV R0, UR5 ;  /* 0x0000000500007c02 */ /* 0x010fe20008000f00 */
[----:B------:R-:W-:Y:S02]  /*12b0*/  ULEA UR9, UR32, UR34, 0x8 ;  /* 0x0000002220097291 */ /* 0x000fe4000f8e40ff */
[----:B------:R-:W-:Y:S02]  /*12c0*/  UIADD3 UR14, UPT, UPT, UR33, UR14, URZ ;  /* 0x0000000e210e7290 */ /* 0x000fe4000fffe0ff */
[----:B-----5:R1:W4:Y:S01]  /*12d0*/  SYNCS.PHASECHK.TRANS64.TRYWAIT P1, [UR6], R0 ;  /* 0x00000000ff0075a7 */ /* 0x0203220008021106 */
[----:B------:R-:W-:Y:S01]  /*12e0*/  UPLOP3.LUT UP2, UPT, UPT, UPT, UPT, 0x40, 0x4 ;  /* 0x000000000004789c */ /* 0x000fe20003f4e870 */
[----:B------:R-:W5:Y:S02]  /*12f0*/  SYNCS.PHASECHK.TRANS64.TRYWAIT P0, [UR7+0x40], R2 ;  /* 0x00004002ff0075a7 */ /* 0x000f640008001107 */
[----:B-1--45:R-:W-:Y:S08]  /*1300*/  @!P0 BRA `(.L_x_24) ;  /* 0x0000002c00248947 */ /* 0x032ff00003800000 */
.L_x_49:
[----:B------:R-:W-:-:S05]  /*1310*/  UMOV UR27, URZ ;  /* 0x000000ff001b7c82 */ /* 0x000fca0008000000 */
.L_x_27:
[----:B------:R-:W-:Y:S02]  /*1320*/  UIADD3 UR13, UPT, UPT, UR29, 0x1, URZ ;  /* 0x000000011d0d7890 */ /* 0x000fe4000fffe0ff */
[----:B------:R-:W-:Y:S02]  /*1330*/  UISETP.GT.U32.AND UP0, UPT, UR27, 0x3e, UPT ;  /* 0x0000003e1b00788c */ /* 0x000fe4000bf04070 */
[----:B----4-:R-:W-:Y:S02]  /*1340*/  ULEA UR48, UR29, UR11, 0xb ;  /* 0x0000000b1d307291 */ /* 0x010fe4000f8e58ff */
[----:B------:R-:W-:Y:S02]  /*1350*/  ULEA UR46, UR29, UR10, 0xa ;  /* 0x0000000a1d2e7291 */ /* 0x000fe4000f8e50ff */
[----:B------:R-:W-:Y:S01]  /*1360*/  ULEA UR5, UR29, UR4, 0x3 ;  /* 0x000000041d057291 */ /* 0x000fe2000f8e18ff */
[----:B------:R-:W-:Y:S01]  /*1370*/  PLOP3.LUT P0, PT, PT, PT, UP0, 0x80, 0x8 ;  /* 0x000000000008781c */ /* 0x000fe20003f0f008 */
[----:B------:R-:W-:Y:S02]  /*1380*/  UISETP.NE.AND UP1, UPT, UR13, 0x3, UPT ;  /* 0x000000030d00788c */ /* 0x000fe4000bf25270 */
[----:B------:R-:W-:Y:S02]  /*1390*/  UIADD3 UR42, UPT, UPT, UR48, 0x2, URZ ;  /* 0x00000002302a7890 */ /* 0x000fe4000fffe0ff */
[----:B------:R-:W-:Y:S02]  /*13a0*/  UIADD3 UR30, UPT, UPT, UR46, 0x2, URZ ;  /* 0x000000022e1e7890 */ /* 0x000fe4000fffe0ff */
[----:B------:R-:W-:Y:S02]  /*13b0*/  UIADD3 UR28, UPT, UPT, UR48, 0x4, URZ ;  /* 0x00000004301c7890 */ /* 0x000fe4000fffe0ff */
[----:B------:R-:W-:Y:S02]  /*13c0*/  UIADD3 UR26, UPT, UPT, UR46, 0x4, URZ ;  /* 0x000000042e1a7890 */ /* 0x000fe4000fffe0ff */
[----:B------:R-:W-:Y:S02]  /*13d0*/  UIADD3 UR6, UPT, UPT, UR48, 0x6, URZ ;  /* 0x0000000630067890 */ /* 0x000fe4000fffe0ff */
[----:B------:R-:W-:Y:S02]  /*13e0*/  UIADD3 UR8, UPT, UPT, UR46, 0x6, URZ ;  /* 0x000000062e087890 */ /* 0x000fe4000fffe0ff */
[----:B------:R-:W-:Y:S02]  /*13f0*/  UIADD3 UR25, UPT, UPT, UR5, 0x18, URZ ;  /* 0x0000001805197890 */ /* 0x000fe4000fffe0ff */
[----:B------:R-:W-:Y:S02]  /*1400*/  USEL UR23, URZ, 0x1, UP1 ;  /* 0x00000001ff177887 */ /* 0x000fe40008800000 */
[----:B------:R-:W-:Y:S01]  /*1410*/  USEL UR29, UR13, URZ, UP1 ;  /* 0x000000ff0d1d7287 */ /* 0x000fe20008800000 */
[----:B------:R-:W-:Y:S01]  /*1420*/  UMOV UR49, 0x40004040 ;  /* 0x4000404000317882 */ /* 0x000fe20000000000 */
[----:B------:R-:W-:Y:S01]  /*1430*/  UMOV UR47, 0x40004040 ;  /* 0x40004040002f7882 */ /* 0x000fe20000000000 */
[----:B------:R-:W-:Y:S01]  /*1440*/  UMOV UR43, 0x40004040 ;  /* 0x40004040002b7882 */ /* 0x000fe20000000000 */
[----:B-----5:R-:W-:Y:S08]  /*1450*/  @P1 BRA `(.L_x_25) ;  /* 0x0000000000101947 */ /* 0x020ff00003800000 */
[----:B------:R-:W-:Y:S06]  /*1460*/  USHF.L.U32 UR13, UR31, 0x1f, URZ ;  /* 0x0000001f1f0d7899 */ /* 0x000fec00080006ff */
[----:B-1----:R-:W-:Y:S04]  /*1470*/  MOV R0, UR13 ;  /* 0x0000000d00007c02 */ /* 0x002fe80008000f00 */
[----:B------:R-:W1:Y:S02]  /*1480*/  SYNCS.PHASECHK.TRANS64.TRYWAIT P1, [UR5], R0 ;  /* 0x00000000ff0075a7 */ /* 0x000e640008021105 */
[----:B-1----:R-:W-:Y:S05]  /*1490*/  @!P1 BRA `(.L_x_26) ;  /* 0x0000002800e09947 */ /* 0x002fea0003800000 */
.L_x_25:
[----:B------:R-:W-:Y:S01]  /*14a0*/  ULOP3.LUT UR31, UR31, UR23, URZ, 0x3c, !UPT ;  /* 0x000000171f1f7292 */ /* 0x000fe2000f8e3cff */
[----:B------:R-:W-:Y:S01]  /*14b0*/  PLOP3.LUT P1, PT, PT, PT, PT, 0x80, 0x8 ;  /* 0x000000000008781c */ /* 0x000fe20003f2f070 */
[----:B------:R-:W-:Y:S01]  /*14c0*/  UIADD3 UR27, UPT, UPT, UR27, 0x1, URZ ;  /* 0x000000011b1b7890 */ /* 0x000fe2000fffe0ff */
[----:B------:R4:W-:Y:S01]  /*14d0*/  UTCHMMA gdesc[UR46], gdesc[UR48], tmem[UR9], tmem[UR44], idesc[UR45], UP2 ;  /* 0x00ff2c302e0075ea */ /* 0x0009e20009000009 */
[----:B------:R-:W-:Y:S02]  /*14e0*/  @!UP0 USHF.L.U32 UR5, UR31, 0x1f, URZ ;  /* 0x0000001f1f058899 */ /* 0x000fe400080006ff */
[----:B------:R-:W-:Y:S01]  /*14f0*/  UPLOP3.LUT UP2, UPT, UPT, UPT, UPT, 0x80, 0x8 ;  /* 0x000000000008789c */ /* 0x000fe20003f4f070 */
[----:B------:R-:W-:Y:S01]  /*1500*/  UMOV UR56, UR6 ;  /* 0x0000000600387c82 */ /* 0x000fe20008000000 */
[----:B------:R-:W-:Y:S02]  /*1510*/  @!UP0 ULEA UR6, UR29, UR4, 0x3 ;  /* 0x000000041d068291 */ /* 0x000fe4000f8e18ff */
[----:B-1----:R-:W-:Y:S01]  /*1520*/  MOV R0, UR5 ;  /* 0x0000000500007c02 */ /* 0x002fe20008000f00 */
[----:B------:R-:W-:Y:S01]  /*1530*/  UMOV UR50, UR30 ;  /* 0x0000001e00327c82 */ /* 0x000fe20008000000 */
[----:B------:R-:W-:Y:S01]  /*1540*/  UMOV UR51, 0x40004040 ;  /* 0x4000404000337882 */ /* 0x000fe20000000000 */
[----:B------:R-:W-:Y:S01]  /*1550*/  UMOV UR52, UR28 ;  /* 0x0000001c00347c82 */ /* 0x000fe20008000000 */
[----:B------:R-:W-:Y:S01]  /*1560*/  UMOV UR53, 0x40004040 ;  /* 0x4000404000357882 */ /* 0x000fe20000000000 */
[----:B------:R-:W-:Y:S01]  /*1570*/  UMOV UR54, UR26 ;  /* 0x0000001a00367c82 */ /* 0x000fe20008000000 */
[----:B------:R-:W-:Y:S01]  /*1580*/  UMOV UR55, 0x40004040 ;  /* 0x4000404000377882 */ /* 0x000fe20000000000 */
[----:B------:R4:W-:Y:S01]  /*1590*/  UTCHMMA gdesc[UR50], gdesc[UR42], tmem[UR9], tmem[UR40], idesc[UR41], UPT ;  /* 0x00ff282a320075ea */ /* 0x0009e2000b800009 */
[----:B------:R-:W-:Y:S01]  /*15a0*/  UMOV UR57, 0x40004040 ;  /* 0x4000404000397882 */ /* 0x000fe20000000000 */
[----:B------:R-:W-:Y:S01]  /*15b0*/  UMOV UR58, UR8 ;  /* 0x00000008003a7c82 */ /* 0x000fe20008000000 */
[----:B------:R-:W-:Y:S01]  /*15c0*/  UMOV UR59, 0x40004040 ;  /* 0x40004040003b7882 */ /* 0x000fe20000000000 */
[----:B------:R4:W-:Y:S01]  /*15d0*/  UTCHMMA gdesc[UR54], gdesc[UR52], tmem[UR9], tmem[UR38], idesc[UR39], UPT ;  /* 0x00ff2634360075ea */ /* 0x0009e2000b800009 */
[----:B------:R4:W-:Y:S01]  /*15e0*/  UTCHMMA gdesc[UR58], gdesc[UR56], tmem[UR9], tmem[UR36], idesc[UR37], UPT ;  /* 0x00ff24383a0075ea */ /* 0x0009e2000b800009 */
[----:B------:R4:W-:Y:S01]  /*15f0*/  UTCBAR.MULTICAST [UR25], URZ, UR24 ;  /* 0x000000ff190073e9 */ /* 0x0009e20008000818 */
[----:B------:R4:W5:Y:S01]  /*1600*/  @!P0 SYNCS.PHASECHK.TRANS64.TRYWAIT P1, [UR6], R0 ;  /* 0x00000000ff0085a7 */ /* 0x0009620008021106 */
[----:B------:R-:W-:Y:S09]  /*1610*/  UISETP.NE.AND UP0, UPT, UR27, 0x40, UPT ;  /* 0x000000401b00788c */ /* 0x000ff2000bf05270 */
[----:B------:R-:W-:Y:S05]  /*1620*/  BRA.U UP0, `(.L_x_27) ;  /* 0xfffffffd003c7547 */ /* 0x000fea000b83ffff */
[----:B------:R-:W-:Y:S02]  /*1630*/  UIADD3 UR7, UPT, UPT, UR7, 0x30, URZ ;  /* 0x0000003007077890 */ /* 0x000fe4000fffe0ff */
[----:B------:R-:W-:-:S04]  /*1640*/  UIADD3 UR32, UPT, UPT, UR32, 0x1, URZ ;  /* 0x0000000120207890 */ /* 0x000fc8000fffe0ff */
[----:B------:R-:W-:-:S03]  /*1650*/  UISETP.NE.AND UP0, UPT, UR32, 0x2, UPT ;  /* 0x000000022000788c */ /* 0x000fc6000bf05270 */
[----:B------:R1:W-:Y:S01]  /*1660*/  UTCBAR.MULTICAST [UR7], URZ, UR22 ;  /* 0x000000ff070073e9 */ /* 0x0003e20008000816 */
[----:B------:R-:W-:Y:S02]  /*1670*/  USEL UR32, UR32, URZ, UP0 ;  /* 0x000000ff20207287 */ /* 0x000fe40008000000 */
[----:B------:R-:W-:Y:S02]  /*1680*/  USEL UR5, URZ, 0x1, UP0 ;  /* 0x00000001ff057887 */ /* 0x000fe40008000000 */
[----:B------:R-:W-:-:S04]  /*1690*/  UISETP.GE.AND UP0, UPT, UR14, 0x100, UPT ;  /* 0x000001000e00788c */ /* 0x000fc8000bf06270 */
[----:B------:R-:W-:-:S05]  /*16a0*/  LOP3.LUT R5, R5, UR5, RZ, 0x3c, !PT ;  /* 0x0000000505057c12 */ /* 0x000fca000f8e3cff */
[----:B------:R-:W-:Y:S05]  /*16b0*/  BRA.U !UP0, `(.L_x_28) ;  /* 0xfffffff908e87547 */ /* 0x000fea000b83ffff */
[----:B------:R-:W-:-:S06]  /*16c0*/  UIADD3 UR32, UPT, UPT, UR32, 0x1, URZ ;  /* 0x0000000120207890 */ /* 0x000fcc000fffe0ff */
[----:B------:R-:W-:Y:S02]  /*16d0*/  MOV R6, UR32 ;  /* 0x0000002000067c02 */ /* 0x000fe40008000f00 */
.L_x_23:
[----:B------:R-:W-:-:S09]  /*16e0*/  UISETP.NE.AND UP0, UPT, UR12, URZ, UPT ;  /* 0x000000ff0c00728c */ /* 0x000fd2000bf05270 */
[----:B------:R-:W-:Y:S05]  /*16f0*/  BRA.U UP0, `(.L_x_22) ;  /* 0x00000001002c7547 */ /* 0x000fea000b800000 */
[----:B-1--4-:R-:W1:Y:S01]  /*1700*/  S2R R0, SR_CgaCtaId ;  /* 0x0000000000007919 */ /* 0x012e620000008800 */
[C---:B------:R-:W-:Y:S02]  /*1710*/  ISETP.NE.AND P0, PT, R6.reuse, 0x2, PT ;  /* 0x000000020600780c */ /* 0x040fe40003f05270 */
[----:B------:R-:W-:Y:S02]  /*1720*/  MOV R2, 0x400 ;  /* 0x0000040000027802 */ /* 0x000fe40000000f00 */
[----:B------:R-:W-:Y:S02]  /*1730*/  SEL R4, RZ, 0x1, P0 ;  /* 0x00000001ff047807 */ /* 0x000fe40000000000 */
[----:B------:R-:W-:Y:S02]  /*1740*/  SEL R6, R6, RZ, P0 ;  /* 0x000000ff06067207 */ /* 0x000fe40000000000 */
[----:B------:R-:W-:-:S05]  /*1750*/  LOP3.LUT R4, R5, R4, RZ, 0x3c, !PT ;  /* 0x0000000405047212 */ /* 0x000fca00078e3cff */
[----:B------:R-:W-:Y:S01]  /*1760*/  IMAD.U32 R4, R4, -0x80000000, RZ ;  /* 0x8000000004047824 */ /* 0x000fe200078e00ff */
[----:B-1----:R-:W-:-:S05]  /*1770*/  LEA R0, R0, R2, 0x18 ;  /* 0x0000000200007211 */ /* 0x002fca00078ec0ff */
[----:B------:R-:W-:-:S04]  /*1780*/  IMAD R0, R6, 0x8, R0 ;  /* 0x0000000806007824 */ /* 0x000fc800078e0200 */
[----:B------:R-:W1:Y:S02]  /*1790*/  SYNCS.PHASECHK.TRANS64.TRYWAIT P0, [R0+URZ+0x40], R4 ;  /* 0x00004004000075a7 */ /* 0x000e6400080011ff */
[----:B-1----:R-:W-:Y:S05]  /*17a0*/  @!P0 BRA `(.L_x_29) ;  /* 0x00000028003c8947 */ /* 0x002fea0003800000 */
.L_x_22:
[----:B------:R-:W-:-:S06]  /*17b0*/  UISETP.GT.AND UP0, UPT, UR21, 0x3, UPT ;  /* 0x000000031500788c */ /* 0x000fcc000bf04270 */
[----:B------:R-:W-:-:S13]  /*17c0*/  PLOP3.LUT P0, PT, PT, PT, UP0, 0x80, 0x8 ;  /* 0x000000000008781c */ /* 0x000fda0003f0f008 */
[----:B-12345:R-:W-:Y:S05]  /*17d0*/  @P0 EXIT ;  /* 0x000000000000094d */ /* 0x03efea0003800000 */
[----:B------:R-:W-:-:S09]  /*17e0*/  UISETP.NE.AND UP0, UPT, UR21, URZ, UPT ;  /* 0x000000ff1500728c */ /* 0x000fd2000bf05270 */
[----:B------:R-:W-:Y:S05]  /*17f0*/  BRA.U UP0, `(.L_x_30) ;  /* 0x0000000100b87547 */ /* 0x000fea000b800000 */
[----:B------:R-:W1:Y:S01]  /*1800*/  S2UR UR6, SR_CgaCtaId ;  /* 0x00000000000679c3 */ /* 0x000e620000008800 */
[----:B------:R-:W-:Y:S01]  /*1810*/  NOP ;  /* 0x0000000000007918 */ /* 0x000fe20000000000 */
[----:B------:R-:W-:Y:S01]  /*1820*/  UMOV UR4, 0x40 ;  /* 0x0000004000047882 */ /* 0x000fe20000000000 */
[----:B------:R-:W-:Y:S01]  /*1830*/  UMOV UR5, 0x400 ;  /* 0x0000040000057882 */ /* 0x000fe20000000000 */
[----:B-1----:R-:W-:Y:S02]  /*1840*/  ULEA UR4, UR6, UR4, 0x18 ;  /* 0x0000000406047291 */ /* 0x002fe4000f8ec0ff */
[----:B------:R-:W-:-:S07]  /*1850*/  ULEA UR5, UR6, UR5, 0x18 ;  /* 0x0000000506057291 */ /* 0x000fce000f8ec0ff */
[----:B------:R-:W1:Y:S02]  /*1860*/  LDS.U8 R0, [UR4] ;  /* 0x00000004ff007984 */ /* 0x000e640008000000 */
[----:B-1----:R-:W-:-:S13]  /*1870*/  ISETP.NE.AND P0, PT, R0, RZ, PT ;  /* 0x000000ff0000720c */ /* 0x002fda0003f05270 */
[----:B------:R-:W-:Y:S05]  /*1880*/  @P0 BRA `(.L_x_31) ;  /* 0x00000000007c0947 */ /* 0x000fea0003800000 */
[----:B------:R-:W-:-:S13]  /*1890*/  ELECT P0, URZ, PT ;  /* 0x0000000000ff782f */ /* 0x000fda0003800000 */
[----:B------:R-:W-:Y:S05]  /*18a0*/  @!P0 BRA `(.L_x_32) ;  /* 0x0000000000848947 */ /* 0x000fea0003800000 */
[----:B------:R-:W-:Y:S01]  /*18b0*/  UMOV UR4, 0x10 ;  /* 0x0000001000047882 */ /* 0x000fe20000000000 */
[----:B------:R-:W-:-:S04]  /*18c0*/  IMAD.MOV.U32 R2, RZ, RZ, 0xffff ;  /* 0x0000ffffff027424 */ /* 0x000fc800078e00ff */
[----:B------:R-:W-:Y:S04]  /*18d0*/  DEPBAR.LE SB1, 0x36 ;  /* 0x00009d800000791a */ /* 0x000fe80000000000 */
[----:B------:R-:W1:Y:S02]  /*18e0*/  UTCATOMSWS.FIND_AND_SET.ALIGN UP0, UR4, UR4 ;  /* 0x00000004000475e3 */ /* 0x000e640008000800 */
[----:B-1----:R-:W-:Y:S01]  /*18f0*/  PLOP3.LUT P0, PT, PT, PT, UP0, 0x80, 0x8 ;  /* 0x000000000008781c */ /* 0x002fe20003f0f008 */
[----:B------:R-:W-:-:S03]  /*1900*/  IMAD.U32 R5, RZ, RZ, UR4 ;  /* 0x00000004ff057e24 */ /* 0x000fc6000f8e00ff */
[----:B------:R-:W-:-:S04]  /*1910*/  SEL R0, RZ, 0xffffffff, !P0 ;  /* 0xffffffffff007807 */ /* 0x000fc80004000000 */
[----:B------:R-:W-:Y:S01]  /*1920*/  ISETP.NE.AND P0, PT, R0, RZ, PT ;  /* 0x000000ff0000720c */ /* 0x000fe20003f05270 */
[----:B------:R-:W-:-:S12]  /*1930*/  IMAD.MOV.U32 R0, RZ, RZ, 0x1 ;  /* 0x00000001ff007424 */ /* 0x000fd800078e00ff */
[----:B------:R-:W-:Y:S05]  /*1940*/  @P0 BRA `(.L_x_33) ;  /* 0x0000000000240947 */ /* 0x000fea0003800000 */
.L_x_34:
[----:B------:R-:W-:Y:S05]  /*1950*/  NANOSLEEP 0x64 ;  /* 0x000000640000795d */ /* 0x000fea0003800000 */
[----:B------:R-:W-:-:S05]  /*1960*/  UMOV UR4, 0x10 ;  /* 0x0000001000047882 */ /* 0x000fca0000000000 */
[----:B------:R-:W-:Y:S04]  /*1970*/  DEPBAR.LE SB1, 0x36 ;  /* 0x00009d800000791a */ /* 0x000fe80000000000 */
[----:B------:R-:W1:Y:S02]  /*1980*/  UTCATOMSWS.FIND_AND_SET.ALIGN UP0, UR4, UR4 ;  /* 0x00000004000475e3 */ /* 0x000e640008000800 */
[----:B-1----:R-:W-:Y:S01]  /*1990*/  PLOP3.LUT P0, PT, PT, PT, UP0, 0x80, 0x8 ;  /* 0x000000000008781c */ /* 0x002fe20003f0f008 */
[----:B------:R-:W-:-:S03]  /*19a0*/  IMAD.U32 R5, RZ, RZ, UR4 ;  /* 0x00000004ff057e24 */ /* 0x000fc6000f8e00ff */
[----:B------:R-:W-:-:S04]  /*19b0*/  SEL R4, RZ, 0xffffffff, !P0 ;  /* 0xffffffffff047807 */ /* 0x000fc80004000000 */
[----:B------:R-:W-:-:S13]  /*19c0*/  ISETP.NE.AND P0, PT, R4, RZ, PT ;  /* 0x000000ff0400720c */ /* 0x000fda0003f05270 */
[----:B------:R-:W-:Y:S05]  /*19d0*/  @!P0 BRA `(.L_x_34) ;  /* 0xfffffffc00dc8947 */ /* 0x000fea000383ffff */
.L_x_33:
[C---:B------:R-:W-:Y:S01]  /*19e0*/  VIADD R4, R5.reuse, 0x10 ;  /* 0x0000001005047836 */ /* 0x040fe20000000000 */
[----:B------:R-:W-:Y:S01]  /*19f0*/  UMOV UR4, 0x50 ;  /* 0x0000005000047882 */ /* 0x000fe20000000000 */
[----:B------:R-:W-:Y:S01]  /*1a00*/  SHF.L.U32 R2, R2, R5, RZ ;  /* 0x0000000502027219 */ /* 0x000fe200000006ff */
[----:B------:R-:W-:Y:S01]  /*1a10*/  ULEA UR4, UR6, UR4, 0x18 ;  /* 0x0000000406047291 */ /* 0x000fe2000f8ec0ff */
[----:B------:R-:W-:Y:S01]  /*1a20*/  IMAD.SHL.U32 R5, R5, 0x20, RZ ;  /* 0x0000002005057824 */ /* 0x000fe200078e00ff */
[----:B------:R-:W-:-:S04]  /*1a30*/  SHF.L.U32 R0, R0, R4, RZ ;  /* 0x0000000400007219 */ /* 0x000fc800000006ff */
[----:B------:R-:W-:-:S05]  /*1a40*/  LOP3.LUT R0, R0, R2, RZ, 0xfc, !PT ;  /* 0x0000000200007212 */ /* 0x000fca00078efcff */
[----:B------:R1:W-:Y:S04]  /*1a50*/  ATOMS.OR RZ, [UR4], R0 ;  /* 0x00000000ffff798c */ /* 0x0003e8000b000004 */
[----:B------:R1:W-:Y:S01]  /*1a60*/  STS [UR5+0x58], R5 ;  /* 0x00005805ff007988 */ /* 0x0003e20008000805 */
[----:B------:R-:W-:Y:S05]  /*1a70*/  BRA `(.L_x_32) ;  /* 0x0000000000107947 */ /* 0x000fea0003800000 */
.L_x_31:
[----:B------:R-:W-:Y:S02]  /*1a80*/  MOV R0, 0xffffffff ;  /* 0xffffffff00007802 */ /* 0x000fe40000000f00 */
[----:B------:R-:W-:-:S03]  /*1a90*/  MOV R4, 0x1ac0 ;  /* 0x00001ac000047802 */ /* 0x000fc60000000f00 */
[----:B------:R1:W-:Y:S04]  /*1aa0*/  STS [UR5+0x58], R0 ;  /* 0x00005800ff007988 */ /* 0x0003e80008000805 */
[----:B-1----:R-:W-:Y:S05]  /*1ab0*/  CALL.REL.NOINC `($__internal_1_$__cuda_sm10x_tcgen05_guardrail_trap_phase_invalid_during_alloc) ;  /* 0x0000002400b87944 */ /* 0x002fea0003c00000 */
.L_x_32:
[----:B------:R-:W-:Y:S05]  /*1ac0*/  WARPSYNC.ALL ;  /* 0x0000000000007948 */ /* 0x000fea0003800000 */
[----:B------:R-:W-:Y:S01]  /*1ad0*/  NOP ;  /* 0x0000000000007918 */ /* 0x000fe20000000000 */
.L_x_30:
[----:B------:R-:W2:Y:S08]  /*1ae0*/  S2UR UR8, SR_CgaCtaId ;  /* 0x00000000000879c3 */ /* 0x000eb00000008800 */
[----:B------:R-:W-:Y:S06]  /*1af0*/  BAR.SYNC.DEFER_BLOCKING 0x2, 0xa0 ;  /* 0x0082800000007b1d */ /* 0x000fec0000010000 */
[----:B------:R-:W-:-:S02]  /*1b00*/  UMOV UR4, 0x400 ;  /* 0x0000040000047882 */ /* 0x000fc40000000000 */
[----:B------:R-:W3:Y:S01]  /*1b10*/  S2UR UR27, SR_CTAID.Z ;  /* 0x00000000001b79c3 */ /* 0x000ee20000002700 */
[----:B--2---:R-:W-:Y:S02]  /*1b20*/  ULEA UR8, UR8, UR4, 0x18 ;  /* 0x0000000408087291 */ /* 0x004fe4000f8ec0ff */
[----:B---3--:R-:W-:-:S07]  /*1b30*/  UISETP.GT.U32.AND UP0, UPT, UR27, 0xff, UPT ;  /* 0x000000ff1b00788c */ /* 0x008fce000bf04070 */
[----:B-1----:R-:W1:Y:S02]  /*1b40*/  LDS R0, [UR8+0x58] ;  /* 0x00005808ff007984 */ /* 0x002e640008000800 */
[----:B-1----:R-:W-:Y:S01]  /*1b50*/  R2UR UR28, R0 ;  /* 0x00000000001c72ca */ /* 0x002fe200000e0000 */
[----:B------:R-:W-:-:S14]  /*1b60*/  BRA.U UP0, `(.L_x_35) ;  /* 0x0000001d00f87547 */ /* 0x000fdc000b800000 */
[----:B------:R-:W1:Y:S01]  /*1b70*/  LDCU.64 UR4, c[0x0][0x5c0] ;  /* 0x0000b800ff0477ac */ /* 0x000e620008000a00 */
[----:B------:R-:W-:Y:S01]  /*1b80*/  SHF.R.U32.HI R0, RZ, 0x5, R3 ;  /* 0x00000005ff007819 */ /* 0x000fe20000011603 */
[----:B------:R-:W-:Y:S01]  /*1b90*/  IMAD.SHL.U32 R2, R3, 0x40, RZ ;  /* 0x0000004003027824 */ /* 0x000fe200078e00ff */
[----:B------:R-:W2:Y:S02]  /*1ba0*/  LDCU UR12, c[0x0][0x374] ;  /* 0x00006e80ff0c77ac */ /* 0x000ea40008000800 */
[----:B------:R-:W-:Y:S02]  /*1bb0*/  R2UR UR21, R0 ;  /* 0x00000000001572ca */ /* 0x000fe400000e0000 */
[----:B------:R-:W-:Y:S01]  /*1bc0*/  LOP3.LUT R2, R2, 0x7c0, RZ, 0xc0, !PT ;  /* 0x000007c002027812 */ /* 0x000fe200078ec0ff */
[----:B------:R-:W-:Y:S01]  /*1bd0*/  UMOV UR9, 0x400 ;  /* 0x0000040000097882 */ /* 0x000fe20000000000 */
[----:B------:R-:W3:Y:S01]  /*1be0*/  LDCU.64 UR30, c[0x0][0x348] ;  /* 0x00006900ff1e77ac */ /* 0x000ee20008000a00 */
[----:B------:R-:W-:Y:S01]  /*1bf0*/  UMOV UR24, URZ ;  /* 0x000000ff00187c82 */ /* 0x000fe20008000000 */
[----:B------:R-:W-:Y:S01]  /*1c00*/  UMOV UR23, URZ ;  /* 0x000000ff00177c82 */ /* 0x000fe20008000000 */
[----:B-1----:R-:W-:-:S06]  /*1c10*/  UIMAD.WIDE.U32 UR6, UR27, UR5, URZ ;  /* 0x000000051b0672a5 */ /* 0x002fcc000f8e00ff */
[----:B------:R-:W-:Y:S01]  /*1c20*/  IMAD.U32 R0, RZ, RZ, UR21 ;  /* 0x00000015ff007e24 */ /* 0x000fe2000f8e00ff */
[----:B------:R-:W-:Y:S02]  /*1c30*/  ULEA UR25, UR21, UR28, 0x15 ;  /* 0x0000001c15197291 */ /* 0x000fe4000f8ea8ff */
[----:B------:R-:W-:Y:S01]  /*1c40*/  UIADD3 UR5, UPT, UPT, UR27, -UR7, URZ ;  /* 0x800000071b057290 */ /* 0x000fe2000fffe0ff */
[----:B------:R-:W-:-:S03]  /*1c50*/  IMAD R0, R0, 0x800, R2 ;  /* 0x0000080000007824 */ /* 0x000fc600078e0202 */
[----:B------:R-:W-:Y:S01]  /*1c60*/  USHF.R.U32.HI UR5, URZ, UR20, UR5 ;  /* 0x00000014ff057299 */ /* 0x000fe20008011605 */
[----:B------:R-:W-:Y:S01]  /*1c70*/  VIADD R4, R0, UR8 ;  /* 0x0000000800047c36 */ /* 0x000fe20008000000 */
[----:B------:R-:W1:Y:S03]  /*1c80*/  LDCU UR6, c[0x0][0x5d0] ;  /* 0x0000ba00ff0677ac */ /* 0x000e660008000800 */
[C---:B------:R-:W-:Y:S01]  /*1c90*/  VIADD R0, R4.reuse, 0x8420 ;  /* 0x0000842004007836 */ /* 0x040fe20000000000 */
[----:B------:R-:W-:Y:S01]  /*1ca0*/  UIADD3 UR5, UPT, UPT, UR7, UR5, URZ ;  /* 0x0000000507057290 */ /* 0x000fe2000fffe0ff */
[----:B------:R-:W-:-:S03]  /*1cb0*/  VIADD R2, R4, 0x8430 ;  /* 0x0000843004027836 */ /* 0x000fc60000000000 */
[----:B------:R-:W-:Y:S01]  /*1cc0*/  SHF.R.U32.HI R72, RZ, 0x3, R0 ;  /* 0x00000003ff487819 */ /* 0x000fe20000011600 */
[----:B------:R-:W-:Y:S01]  /*1cd0*/  USHF.R.U32.HI UR14, URZ, UR19, UR5 ;  /* 0x00000013ff0e7299 */ /* 0x000fe20008011605 */
[C---:B------:R-:W-:Y:S01]  /*1ce0*/  VIADD R6, R4.reuse, 0x430 ;  /* 0x0000043004067836 */ /* 0x040fe20000000000 */
[----:B------:R-:W-:Y:S01]  /*1cf0*/  SHF.R.U32.HI R73, RZ, 0x3, R2 ;  /* 0x00000003ff497819 */ /* 0x000fe20000011602 */
[----:B------:R-:W-:Y:S01]  /*1d00*/  VIADD R5, R4, 0x420 ;  /* 0x0000042004057836 */ /* 0x000fe20000000000 */
[----:B------:R-:W-:Y:S01]  /*1d10*/  UIADD3 UR14, UPT, UPT, -UR14, URZ, URZ ;  /* 0x000000ff0e0e7290 */ /* 0x000fe2000fffe1ff */
[----:B------:R-:W-:Y:S01]  /*1d20*/  LOP3.LUT R72, R0, 0x30, R72, 0x78, !PT ;  /* 0x0000003000487812 */ /* 0x000fe200078e7848 */
[----:B------:R-:W-:Y:S01]  /*1d30*/  VIADD R0, R4, 0x8400 ;  /* 0x0000840004007836 */ /* 0x000fe20000000000 */
[----:B------:R-:W-:Y:S01]  /*1d40*/  LOP3.LUT R73, R2, 0x30, R73, 0x78, !PT ;  /* 0x0000003002497812 */ /* 0x000fe200078e7849 */
[----:B------:R-:W-:Y:S01]  /*1d50*/  UIMAD UR14, UR4, UR14, UR27 ;  /* 0x0000000e040e72a4 */ /* 0x000fe2000f8e021b */
[----:B------:R-:W-:Y:S01]  /*1d60*/  VIADD R2, R4, 0x8410 ;  /* 0x0000841004027836 */ /* 0x000fe20000000000 */
[----:B------:R-:W4:Y:S01]  /*1d70*/  LDCU.64 UR4, c[0x0][0x5d8] ;  /* 0x0000bb00ff0477ac */ /* 0x000f220008000a00 */
[----:B------:R-:W-:-:S02]  /*1d80*/  SHF.R.U32.HI R70, RZ, 0x3, R0 ;  /* 0x00000003ff467819 */ /* 0x000fc40000011600 */
[----:B------:R-:W-:Y:S01]  /*1d90*/  SHF.R.U32.HI R69, RZ, 0x3, R6 ;  /* 0x00000003ff457819 */ /* 0x000fe20000011606 */
[----:B-1----:R-:W-:Y:S01]  /*1da0*/  UIMAD.WIDE.U32 UR6, UR14, UR6, URZ ;  /* 0x000000060e0672a5 */ /* 0x002fe2000f8e00ff */
[----:B------:R-:W-:Y:S01]  /*1db0*/  LOP3.LUT R70, R0, 0x30, R70, 0x78, !PT ;  /* 0x0000003000467812 */ /* 0x000fe200078e7846 */
[C---:B------:R-:W-:Y:S01]  /*1dc0*/  VIADD R0, R4.reuse, 0x400 ;  /* 0x0000040004007836 */ /* 0x040fe20000000000 */
[----:B------:R-:W-:Y:S01]  /*1dd0*/  SHF.R.U32.HI R71, RZ, 0x3, R2 ;  /* 0x00000003ff477819 */ /* 0x000fe20000011602 */
[----:B------:R-:W-:Y:S01]  /*1de0*/  UIADD3 UR6, UPT, UPT, UR14, -UR7, URZ ;  /* 0x800000070e067290 */ /* 0x000fe2000fffe0ff */
[----:B------:R-:W-:Y:S01]  /*1df0*/  VIADD R4, R4, 0x410 ;  /* 0x0000041004047836 */ /* 0x000fe20000000000 */
[----:B------:R-:W-:Y:S02]  /*1e00*/  SHF.R.U32.HI R68, RZ, 0x3, R5 ;  /* 0x00000003ff447819 */ /* 0x000fe40000011605 */
[----:B------:R-:W-:Y:S01]  /*1e10*/  USHF.R.U32.HI UR6, URZ, UR18, UR6 ;  /* 0x00000012ff067299 */ /* 0x000fe20008011606 */
[----:B------:R-:W-:-:S02]  /*1e20*/  LOP3.LUT R71, R2, 0x30, R71, 0x78, !PT ;  /* 0x0000003002477812 */ /* 0x000fc400078e7847 */
[----:B------:R-:W-:Y:S01]  /*1e30*/  SHF.R.U32.HI R2, RZ, 0x3, R0 ;  /* 0x00000003ff027819 */ /* 0x000fe20000011600 */
[----:B------:R-:W-:Y:S01]  /*1e40*/  UIADD3 UR6, UPT, UPT, UR7, UR6, URZ ;  /* 0x0000000607067290 */ /* 0x000fe2000fffe0ff */
[----:B------:R-:W-:Y:S02]  /*1e50*/  SHF.R.U32.HI R3, RZ, 0x3, R4 ;  /* 0x00000003ff037819 */ /* 0x000fe40000011604 */
[----:B------:R-:W-:Y:S01]  /*1e60*/  LOP3.LUT R2, R0, 0x30, R2, 0x78, !PT ;  /* 0x0000003000027812 */ /* 0x000fe200078e7802 */
[----:B------:R-:W-:Y:S01]  /*1e70*/  USHF.R.U32.HI UR6, URZ, UR17, UR6 ;  /* 0x00000011ff067299 */ /* 0x000fe20008011606 */
[----:B------:R-:W-:Y:S01]  /*1e80*/  LOP3.LUT R69, R6, 0x30, R69, 0x78, !PT ;  /* 0x0000003006457812 */ /* 0x000fe200078e7845 */
[----:B------:R-:W-:Y:S01]  /*1e90*/  IMAD.MOV.U32 R0, RZ, RZ, RZ ;  /* 0x000000ffff007224 */ /* 0x000fe200078e00ff */
[----:B------:R-:W-:Y:S01]  /*1ea0*/  LOP3.LUT R68, R5, 0x30, R68, 0x78, !PT ;  /* 0x0000003005447812 */ /* 0x000fe200078e7844 */
[----:B----4-:R-:W-:Y:S01]  /*1eb0*/  UIMAD.WIDE.U32 UR10, UR6, UR5, URZ ;  /* 0x00000005060a72a5 */ /* 0x010fe2000f8e00ff */
[----:B------:R-:W-:-:S06]  /*1ec0*/  LOP3.LUT R3, R4, 0x30, R3, 0x78, !PT ;  /* 0x0000003004037812 */ /* 0x000fcc00078e7803 */
[----:B------:R-:W-:Y:S02]  /*1ed0*/  UMOV UR7, UR11 ;  /* 0x0000000b00077c82 */ /* 0x000fe40008000000 */
[----:B------:R-:W-:Y:S02]  /*1ee0*/  UIADD3 UR5, UPT, UPT, UR6, -UR7, URZ ;  /* 0x8000000706057290 */ /* 0x000fe4000fffe0ff */
[----:B------:R-:W2:Y:S01]  /*1ef0*/  LDCU UR10, c[0x0][0x370] ;  /* 0x00006e00ff0a77ac */ /* 0x000ea20008000800 */
[----:B------:R-:W1:Y:S01]  /*1f00*/  S2UR UR11, SR_CTAID.X ;  /* 0x00000000000b79c3 */ /* 0x000e620000002500 */
[----:B------:R-:W-:Y:S01]  /*1f10*/  USHF.R.U32.HI UR5, URZ, UR16, UR5 ;  /* 0x00000010ff057299 */ /* 0x000fe20008011605 */
[----:B------:R-:W4:Y:S03]  /*1f20*/  LDCU UR8, c[0x0][0x378] ;  /* 0x00006f00ff0877ac */ /* 0x000f260008000800 */
[----:B------:R-:W-:-:S03]  /*1f30*/  UIADD3 UR5, UPT, UPT, UR7, UR5, URZ ;  /* 0x0000000507057290 */ /* 0x000fc6000fffe0ff */
[----:B------:R-:W5:Y:S01]  /*1f40*/  S2UR UR7, SR_CgaCtaId ;  /* 0x00000000000779c3 */ /* 0x000f620000008800 */
[----:B------:R-:W-:-:S04]  /*1f50*/  USHF.R.U32.HI UR5, URZ, UR15, UR5 ;  /* 0x0000000fff057299 */ /* 0x000fc80008011605 */
[----:B------:R-:W-:Y:S02]  /*1f60*/  UIADD3 UR5, UPT, UPT, -UR5, URZ, URZ ;  /* 0x000000ff05057290 */ /* 0x000fe4000fffe1ff */
[----:B--2---:R-:W-:Y:S02]  /*1f70*/  UIMAD UR10, UR12, UR10, URZ ;  /* 0x0000000a0c0a72a4 */ /* 0x004fe4000f8e02ff */
[----:B------:R-:W-:Y:S01]  /*1f80*/  UIMAD UR5, UR4, UR5, UR6 ;  /* 0x00000005040572a4 */ /* 0x000fe2000f8e0206 */
[----:B------:R-:W2:Y:S01]  /*1f90*/  LDCU UR4, c[0x0][0x5cc] ;  /* 0x0000b980ff0477ac */ /* 0x000ea20008000800 */
[----:B----4-:R-:W-:Y:S02]  /*1fa0*/  UIMAD UR8, UR10, UR8, URZ ;  /* 0x000000080a0872a4 */ /* 0x010fe4000f8e02ff */
[----:B-1----:R-:W-:Y:S02]  /*1fb0*/  USHF.L.U32 UR11, UR11, 0x7, URZ ;  /* 0x000000070b0b7899 */ /* 0x002fe400080006ff */
[----:B------:R-:W-:-:S02]  /*1fc0*/  ULEA.HI UR26, UR8, UR8, URZ, 0x1 ;  /* 0x00000008081a7291 */ /* 0x000fc4000f8f08ff */
[----:B------:R-:W-:Y:S02]  /*1fd0*/  UIADD3 UR6, UPT, UPT, -UR6, URZ, URZ ;  /* 0x000000ff06067290 */ /* 0x000fe4000fffe1ff */
[----:B-----5:R-:W-:Y:S02]  /*1fe0*/  ULEA UR7, UR7, UR9, 0x18 ;  /* 0x0000000907077291 */ /* 0x020fe4000f8ec0ff */
[----:B------:R-:W-:Y:S02]  /*1ff0*/  ULOP3.LUT UR11, UR11, 0x80, URZ, 0xc0, !UPT ;  /* 0x000000800b0b7892 */ /* 0x000fe4000f8ec0ff */
[----:B------:R-:W-:Y:S02]  /*2000*/  USHF.R.S32.HI UR26, URZ, 0x1, UR26 ;  /* 0x00000001ff1a7899 */ /* 0x000fe4000801141a */
[----:B--23--:R-:W-:-:S12]  /*2010*/  UIMAD UR14, UR4, UR6, UR14 ;  /* 0x00000006040e72a4 */ /* 0x00cfd8000f8e020e */
.L_x_39:
[----:B------:R-:W-:Y:S01]  /*2020*/  ULEA UR22, UR23, UR7, 0x3 ;  /* 0x0000000717167291 */ /* 0x000fe2000f8e18ff */
[----:B------:R-:W-:Y:S01]  /*2030*/  SHF.L.U32 R6, R0, 0x1f, RZ ;  /* 0x0000001f00067819 */ /* 0x000fe200000006ff */
[----:B------:R-:W1:Y:S01]  /*2040*/  S2UR UR29, SR_CgaCtaId ;  /* 0x00000000001d79c3 */ /* 0x000e620000008800 */
[----:B------:R-:W-:Y:S02]  /*2050*/  UIADD3 UR40, UP1, UPT, UR30, 0x140, URZ ;  /* 0x000001401e287890 */ /* 0x000fe4000ff3e0ff */
[----:B------:R-:W-:Y:S01]  /*2060*/  UIADD3 UR38, UP0, UPT, UR30, 0x1c0, URZ ;  /* 0x000001c01e267890 */ /* 0x000fe2000ff1e0ff */
[----:B------:R-:W-:Y:S01]  /*2070*/  UMOV UR4, 0x400 ;  /* 0x0000040000047882 */ /* 0x000fe20000000000 */
[----:B------:R-:W-:Y:S02]  /*2080*/  USHF.L.U32 UR13, UR5, 0x8, URZ ;  /* 0x00000008050d7899 */ /* 0x000fe400080006ff */
[----:B------:R-:W2:Y:S01]  /*2090*/  SYNCS.PHASECHK.TRANS64.TRYWAIT P0, [UR22+0x30], R6 ;  /* 0x00003006ff0075a7 */ /* 0x000ea20008001116 */
[----:B------:R-:W-:-:S02]  /*20a0*/  ULEA UR36, UR23, UR25, 0x8 ;  /* 0x0000001917247291 */ /* 0x000fc4000f8e40ff */
[----:B------:R-:W-:Y:S01]  /*20b0*/  USHF.L.U32 UR35, UR24, 0x3, URZ ;  /* 0x0000000318237899 */ /* 0x000fe200080006ff */
[----:B------:R-:W3:Y:S01]  /*20c0*/  LDCU UR32, c[0x0][0x5e4] ;  /* 0x0000bc80ff2077ac */ /* 0x000ee20008000800 */
[----:B------:R-:W-:Y:S02]  /*20d0*/  ULEA UR14, UR14, UR11, 0x8 ;  /* 0x0000000b0e0e7291 */ /* 0x000fe4000f8e40ff */
[----:B------:R-:W-:Y:S02]  /*20e0*/  USHF.L.U32 UR5, UR5, 0x7, URZ ;  /* 0x0000000705057899 */ /* 0x000fe400080006ff */
[----:B------:R-:W-:Y:S02]  /*20f0*/  UIADD3.X UR41, UPT, UPT, URZ, UR31, URZ, UP1, !UPT ;  /* 0x0000001fff297290 */ /* 0x000fe40008ffe4ff */
[----:B------:R-:W-:Y:S02]  /*2100*/  UIADD3.X UR39, UPT, UPT, URZ, UR31, URZ, UP0, !UPT ;  /* 0x0000001fff277290 */ /* 0x000fe400087fe4ff */
[----:B-1----:R-:W-:Y:S01]  /*2110*/  ULEA UR29, UR29, UR4, 0x18 ;  /* 0x000000041d1d7291 */ /* 0x002fe2000f8ec0ff */
[----:B--23--:R-:W-:Y:S11]  /*2120*/  @!P0 BRA `(.L_x_36) ;  /* 0x0000001c00f48947 */ /* 0x00cff60003800000 */
.L_x_53:
[----:B------:R-:W-:Y:S01]  /*2130*/  UMOV UR34, 0x1 ;  /* 0x0000000100227882 */ /* 0x000fe20000000000 */
[----:B------:R-:W-:-:S05]  /*2140*/  UMOV UR33, UR35 ;  /* 0x0000002300217c82 */ /* 0x000fca0008000000 */
.L_x_38:
[----:B-1----:R-:W-:Y:S01]  /*2150*/  LDTM.x32 R36, tmem[UR36+0x20] ;  /* 0x00002024002479ee */ /* 0x002fe200082c0000 */
[----:B-1----:R-:W1:Y:S01]  /*2160*/  LDTM.x32 R4, tmem[UR36] ;  /* 0x00000024000479ee */ /* 0x002e6200082c0000 */
[----:B------:R-:W-:Y:S02]  /*2170*/  USHF.R.S32.HI UR12, URZ, 0x1f, UR33 ;  /* 0x0000001fff0c7899 */ /* 0x000fe40008011421 */
[----:B------:R-:W-:Y:S02]  /*2180*/  UIADD3 UR4, UPT, UPT, UR33, 0x1, URZ ;  /* 0x0000000121047890 */ /* 0x000fe4000fffe0ff */
[----:B------:R-:W-:Y:S02]  /*2190*/  ULEA.HI UR12, UR12, UR33, URZ, 0x2 ;  /* 0x000000210c0c7291 */ /* 0x000fe4000f8f10ff */
[----:B------:R-:W-:Y:S02]  /*21a0*/  USHF.R.S32.HI UR8, URZ, 0x1f, UR4 ;  /* 0x0000001fff087899 */ /* 0x000fe40008011404 */
[----:B------:R-:W-:-:S02]  /*21b0*/  ULOP3.LUT UR12, UR12, 0xfffffffc, URZ, 0xc0, !UPT ;  /* 0xfffffffc0c0c7892 */ /* 0x000fc4000f8ec0ff */
[----:B------:R-:W-:Y:S02]  /*21c0*/  ULEA.HI UR8, UR8, UR4, URZ, 0x2 ;  /* 0x0000000408087291 */ /* 0x000fe4000f8f10ff */
[----:B------:R-:W-:Y:S02]  /*21d0*/  UIADD3 UR12, UPT, UPT, -UR12, UR33, URZ ;  /* 0x000000210c0c7290 */ /* 0x000fe4000fffe1ff */
[----:B------:R-:W-:Y:S02]  /*21e0*/  ULOP3.LUT UR8, UR8, 0xfffffffc, URZ, 0xc0, !UPT ;  /* 0xfffffffc08087892 */ /* 0x000fe4000f8ec0ff */
[----:B------:R-:W-:Y:S02]  /*21f0*/  UISETP.NE.AND UP0, UPT, UR21, URZ, UPT ;  /* 0x000000ff1500728c */ /* 0x000fe4000bf05270 */
[----:B------:R-:W-:Y:S01]  /*2200*/  MOV R74, UR12 ;  /* 0x0000000c004a7c02 */ /* 0x000fe20008000f00 */
[----:B------:R-:W-:Y:S02]  /*2210*/  UIADD3 UR8, UPT, UPT, UR4, -UR8, URZ ;  /* 0x8000000804087290 */ /* 0x000fe4000fffe0ff */
[----:B------:R-:W-:Y:S01]  /*2220*/  ULEA.HI UR4, UR35, UR35, URZ, 0x1 ;  /* 0x0000002323047291 */ /* 0x000fe2000f8f08ff */
[----:B------:R-:W-:Y:S01]  /*2230*/  LEA R79, R74, R2, 0xd ;  /* 0x000000024a4f7211 */ /* 0x000fe200078e68ff */
[----:B-1----:R-:W-:Y:S01]  /*2240*/  FMUL R75, R7, UR32 ;  /* 0x00000020074b7c20 */ /* 0x002fe20008400000 */
[----:B------:R-:W-:Y:S01]  /*2250*/  FMUL R76, R6, UR32 ;  /* 0x00000020064c7c20 */ /* 0x000fe20008400000 */
[----:B------:R-:W-:Y:S01]  /*2260*/  FMUL R77, R5, UR32 ;  /* 0x00000020054d7c20 */ /* 0x000fe20008400000 */
[----:B------:R-:W-:Y:S01]  /*2270*/  FMUL R78, R4, UR32 ;  /* 0x00000020044e7c20 */ /* 0x000fe20008400000 */
[----:B------:R-:W-:Y:S01]  /*2280*/  FMUL R9, R9, UR32 ;  /* 0x0000002009097c20 */ /* 0x000fe20008400000 */
[----:B------:R-:W-:Y:S01]  /*2290*/  FMUL R8, R8, UR32 ;  /* 0x0000002008087c20 */ /* 0x000fe20008400000 */
[----:B------:R-:W-:Y:S01]  /*22a0*/  FMUL R11, R11, UR32 ;  /* 0x000000200b0b7c20 */ /* 0x000fe20008400000 */
[----:B------:R-:W-:Y:S01]  /*22b0*/  FMUL R10, R10, UR32 ;  /* 0x000000200a0a7c20 */ /* 0x000fe20008400000 */
[----:B------:R-:W-:Y:S01]  /*22c0*/  F2FP.BF16.F32.PACK_AB R5, R75, R76 ;  /* 0x0000004c4b05723e */ /* 0x000fe200000010ff */
[----:B------:R-:W-:Y:S01]  /*22d0*/  FMUL R53, R53, UR32 ;  /* 0x0000002035357c20 */ /* 0x000fe20008400000 */
[----:B------:R-:W-:Y:S01]  /*22e0*/  F2FP.BF16.F32.PACK_AB R4, R77, R78 ;  /* 0x0000004e4d04723e */ /* 0x000fe200000010ff */
[----:B------:R-:W-:Y:S01]  /*22f0*/  FMUL R52, R52, UR32 ;  /* 0x0000002034347c20 */ /* 0x000fe20008400000 */
[----:B------:R-:W-:Y:S01]  /*2300*/  F2FP.BF16.F32.PACK_AB R6, R9, R8 ;  /* 0x000000080906723e */ /* 0x000fe200000010ff */
[----:B------:R-:W-:Y:S01]  /*2310*/  FMUL R13, R13, UR32 ;  /* 0x000000200d0d7c20 */ /* 0x000fe20008400000 */
[----:B------:R-:W-:Y:S01]  /*2320*/  F2FP.BF16.F32.PACK_AB R7, R11, R10 ;  /* 0x0000000a0b07723e */ /* 0x000fe200000010ff */
[----:B------:R-:W-:Y:S01]  /*2330*/  FMUL R12, R12, UR32 ;  /* 0x000000200c0c7c20 */ /* 0x000fe20008400000 */
[----:B------:R-:W-:Y:S01]  /*2340*/  FMUL R14, R14, UR32 ;  /* 0x000000200e0e7c20 */ /* 0x000fe20008400000 */
[----:B------:R-:W-:Y:S01]  /*2350*/  FMUL R17, R17, UR32 ;  /* 0x0000002011117c20 */ /* 0x000fe20008400000 */
[----:B------:R-:W-:Y:S01]  /*2360*/  FMUL R16, R16, UR32 ;  /* 0x0000002010107c20 */ /* 0x000fe20008400000 */
[----:B------:R1:W-:Y:S01]  /*2370*/  STS.128 [R79], R4 ;  /* 0x000000044f007388 */ /* 0x0003e20000000c00 */
[----:B------:R-:W-:Y:S01]  /*2380*/  FMUL R19, R19, UR32 ;  /* 0x0000002013137c20 */ /* 0x000fe20008400000 */
[----:B------:R-:W-:Y:S01]  /*2390*/  FMUL R80, R18, UR32 ;  /* 0x0000002012507c20 */ /* 0x000fe20008400000 */
[----:B------:R-:W-:Y:S01]  /*23a0*/  LEA R82, R74, R3, 0xd ;  /* 0x000000034a527211 */ /* 0x000fe200078e68ff */
[----:B------:R-:W-:Y:S01]  /*23b0*/  FMUL R54, R54, UR32 ;  /* 0x0000002036367c20 */ /* 0x000fe20008400000 */
        /* <DEDUP_REMOVED lines=8> */
[----:B------:R-:W-:Y:S01]  /*2440*/  FMUL R86, R56, -1.4426950216293334961 ;  /* 0xbfb8aa3b38567820 */ /* 0x000fe20000400000 */
[----:B------:R-:W-:Y:S01]  /*2450*/  FMUL R55, R55, UR32 ;  /* 0x0000002037377c20 */ /* 0x000fe20008400000 */
[----:B------:R-:W-:Y:S01]  /*2460*/  FMUL R57, R57, UR32 ;  /* 0x0000002039397c20 */ /* 0x000fe20008400000 */
[----:B------:R-:W-:Y:S01]  /*2470*/  LEA R24, R74, R68, 0xd ;  /* 0x000000444a187211 */ /* 0x000fe200078e68ff */
[----:B------:R-:W-:Y:S01]  /*2480*/  FMUL R45, R45, UR32 ;  /* 0x000000202d2d7c20 */ /* 0x000fe20008400000 */
[----:B------:R-:W-:Y:S01]  /*2490*/  FMUL R81, R55, -1.4426950216293334961 ;  /* 0xbfb8aa3b37517820 */ /* 0x000fe20000400000 */
[----:B------:R-:W-:Y:S01]  /*24a0*/  FMUL R84, R57, -1.4426950216293334961 ;  /* 0xbfb8aa3b39547820 */ /* 0x000fe20000400000 */
[----:B------:R-:W-:Y:S01]  /*24b0*/  MUFU.EX2 R86, R86 ;  /* 0x0000005600567308 */ /* 0x000fe20000000800 */
[----:B------:R-:W-:Y:S01]  /*24c0*/  FMUL R47, R47, UR32 ;  /* 0x000000202f2f7c20 */ /* 0x000fe20008400000 */
[----:B------:R-:W-:Y:S01]  /*24d0*/  FMUL R48, R48, UR32 ;  /* 0x0000002030307c20 */ /* 0x000fe20008400000 */
[----:B------:R-:W-:Y:S01]  /*24e0*/  FMUL R49, R49, UR32 ;  /* 0x0000002031317c20 */ /* 0x000fe20008400000 */
[----:B------:R-:W-:Y:S01]  /*24f0*/  FMUL R50, R50, UR32 ;  /* 0x0000002032327c20 */ /* 0x000fe20008400000 */
[----:B------:R-:W-:Y:S01]  /*2500*/  FMUL R44, R44, UR32 ;  /* 0x000000202c2c7c20 */ /* 0x000fe20008400000 */
[----:B------:R-:W-:Y:S01]  /*2510*/  FMUL R88, R48, -1.4426950216293334961 ;  /* 0xbfb8aa3b30587820 */ /* 0x000fe20000400000 */
[----:B------:R-:W-:Y:S01]  /*2520*/  FMUL R87, R49, -1.4426950216293334961 ;  /* 0xbfb8aa3b31577820 */ /* 0x000fe20000400000 */
[----:B------:R-:W2:Y:S01]  /*2530*/  MUFU.EX2 R81, R81 ;  /* 0x0000005100517308 */ /* 0x000ea20000000800 */
[----:B------:R-:W-:Y:S01]  /*2540*/  FMUL R90, R50, -1.4426950216293334961 ;  /* 0xbfb8aa3b325a7820 */ /* 0x000fe20000400000 */
[----:B------:R-:W-:Y:S01]  /*2550*/  FMUL R51, R51, UR32 ;  /* 0x0000002033337c20 */ /* 0x000fe20008400000 */
[----:B-1----:R-:W-:Y:S01]  /*2560*/  FMUL R4, R53, -1.4426950216293334961 ;  /* 0xbfb8aa3b35047820 */ /* 0x002fe20000400000 */
[----:B------:R-:W-:Y:S01]  /*2570*/  FMUL R79, R15, UR32 ;  /* 0x000000200f4f7c20 */ /* 0x000fe20008400000 */
[----:B------:R-:W-:Y:S01]  /*2580*/  F2FP.BF16.F32.PACK_AB R6, R17, R16 ;  /* 0x000000101106723e */ /* 0x000fe200000010ff */
[----:B------:R-:W-:Y:S01]  /*2590*/  FMUL R89, R51, -1.4426950216293334961 ;  /* 0xbfb8aa3b33597820 */ /* 0x000fe20000400000 */
[----:B------:R-:W-:Y:S01]  /*25a0*/  F2FP.BF16.F32.PACK_AB R7, R19, R80 ;  /* 0x000000501307723e */ /* 0x000fe200000010ff */
[----:B------:R1:W3:Y:S01]  /*25b0*/  MUFU.EX2 R15, R4 ;  /* 0x00000004000f7308 */ /* 0x0002e20000000800 */
[----:B------:R-:W-:Y:S01]  /*25c0*/  F2FP.BF16.F32.PACK_AB R5, R79, R14 ;  /* 0x0000000e4f05723e */ /* 0x000fe200000010ff */
[----:B------:R-:W-:Y:S01]  /*25d0*/  FMUL R39, R39, UR32 ;  /* 0x0000002027277c20 */ /* 0x000fe20008400000 */
[----:B------:R-:W-:Y:S01]  /*25e0*/  FMUL R46, R46, UR32 ;  /* 0x000000202e2e7c20 */ /* 0x000fe20008400000 */
[----:B------:R-:W-:Y:S01]  /*25f0*/  FMUL R61, R61, UR32 ;  /* 0x000000203d3d7c20 */ /* 0x000fe20008400000 */
[----:B------:R-:W-:Y:S01]  /*2600*/  FMUL R41, R41, UR32 ;  /* 0x0000002029297c20 */ /* 0x000fe20008400000 */
[----:B------:R-:W-:Y:S01]  /*2610*/  FMUL R29, R29, UR32 ;  /* 0x000000201d1d7c20 */ /* 0x000fe20008400000 */
[----:B------:R-:W-:Y:S01]  /*2620*/  FMUL R28, R28, UR32 ;  /* 0x000000201c1c7c20 */ /* 0x000fe20008400000 */
[----:B------:R-:W4:Y:S01]  /*2630*/  MUFU.EX2 R84, R84 ;  /* 0x0000005400547308 */ /* 0x000f220000000800 */
[----:B--2---:R-:W-:Y:S01]  /*2640*/  FADD R81, R81, 1 ;  /* 0x3f80000051517421 */ /* 0x004fe20000000000 */
[----:B------:R-:W-:Y:S01]  /*2650*/  FMUL R31, R31, UR32 ;  /* 0x000000201f1f7c20 */ /* 0x000fe20008400000 */
[----:B------:R-:W-:Y:S01]  /*2660*/  FMUL R30, R30, UR32 ;  /* 0x000000201e1e7c20 */ /* 0x000fe20008400000 */
[----:B------:R-:W-:Y:S01]  /*2670*/  FMUL R33, R33, UR32 ;  /* 0x0000002021217c20 */ /* 0x000fe20008400000 */
[----:B------:R-:W-:Y:S01]  /*2680*/  FMUL R32, R32, UR32 ;  /* 0x0000002020207c20 */ /* 0x000fe20008400000 */
[----:B------:R-:W-:Y:S01]  /*2690*/  FMUL R35, R35, UR32 ;  /* 0x0000002023237c20 */ /* 0x000fe20008400000 */
[----:B------:R-:W-:Y:S01]  /*26a0*/  FMUL R34, R34, UR32 ;  /* 0x0000002022227c20 */ /* 0x000fe20008400000 */
[----:B------:R-:W2:Y:S01]  /*26b0*/  MUFU.EX2 R88, R88 ;  /* 0x0000005800587308 */ /* 0x000ea20000000800 */
[----:B-1----:R-:W-:Y:S01]  /*26c0*/  FMUL R4, R52, -1.4426950216293334961 ;  /* 0xbfb8aa3b34047820 */ /* 0x002fe20000400000 */
[----:B---3--:R-:W-:Y:S01]  /*26d0*/  FADD R15, R15, 1 ;  /* 0x3f8000000f0f7421 */ /* 0x008fe20000000000 */
[----:B------:R-:W-:Y:S01]  /*26e0*/  LEA R74, R74, R69, 0xd ;  /* 0x000000454a4a7211 */ /* 0x000fe200078e68ff */
[----:B------:R-:W-:-:S04]  /*26f0*/  ULOP3.LUT UR4, UR4, 0xfffffffe, URZ, 0xc0, !UPT ;  /* 0xfffffffe04047892 */ /* 0x000fc8000f8ec0ff */
[----:B------:R1:W3:Y:S01]  /*2700*/  MUFU.EX2 R18, R4 ;  /* 0x0000000400127308 */ /* 0x0002e20000000800 */
[----:B----4-:R-:W-:Y:S01]  /*2710*/  FADD R84, R84, 1 ;  /* 0x3f80000054547421 */ /* 0x010fe20000000000 */
[----:B------:R-:W-:-:S06]  /*2720*/  UIADD3 UR4, UPT, UPT, -UR4, UR35, URZ ;  /* 0x0000002304047290 */ /* 0x000fcc000fffe1ff */
[----:B------:R-:W4:Y:S01]  /*2730*/  MUFU.RCP R15, R15 ;  /* 0x0000000f000f7308 */ /* 0x000f220000001000 */
[----:B--2---:R-:W-:-:S07]  /*2740*/  FADD R88, R88, 1 ;  /* 0x3f80000058587421 */ /* 0x004fce0000000000 */
[----:B------:R-:W2:Y:S01]  /*2750*/  MUFU.EX2 R87, R87 ;  /* 0x0000005700577308 */ /* 0x000ea20000000800 */
[----:B-1----:R-:W-:Y:S01]  /*2760*/  F2FP.BF16.F32.PACK_AB R4, R13, R12 ;  /* 0x0000000c0d04723e */ /* 0x002fe200000010ff */
[----:B---3--:R-:W-:-:S04]  /*2770*/  FADD R18, R18, 1 ;  /* 0x3f80000012127421 */ /* 0x008fc80000000000 */
[----:B------:R1:W-:Y:S02]  /*2780*/  STS.128 [R82], R4 ;  /* 0x0000000452007388 */ /* 0x0003e40000000c00 */
[----:B------:R-:W3:Y:S01]  /*2790*/  MUFU.RCP R18, R18 ;  /* 0x0000001200127308 */ /* 0x000ee20000001000 */
[----:B----4-:R-:W-:Y:S01]  /*27a0*/  FMUL R26, R53, R15 ;  /* 0x0000000f351a7220 */ /* 0x010fe20000400000 */
[----:B------:R-:W-:-:S03]  /*27b0*/  FMUL R15, R38, UR32 ;  /* 0x00000020260f7c20 */ /* 0x000fc60008400000 */
[----:B------:R-:W-:-:S03]  /*27c0*/  FMUL R26, R21, R26 ;  /* 0x0000001a151a7220 */ /* 0x000fc60000400000 */
[----:B------:R-:W-:Y:S01]  /*27d0*/  MUFU.RCP R38, R81 ;  /* 0x0000005100267308 */ /* 0x000fe20000001000 */
[----:B--2---:R-:W-:-:S07]  /*27e0*/  FADD R87, R87, 1 ;  /* 0x3f80000057577421 */ /* 0x004fce0000000000 */
[----:B------:R-:W-:Y:S01]  /*27f0*/  MUFU.EX2 R90, R90 ;  /* 0x0000005a005a7308 */ /* 0x000fe20000000800 */
[----:B---3--:R-:W-:-:S07]  /*2800*/  FMUL R18, R52, R18 ;  /* 0x0000001234127220 */ /* 0x008fce0000400000 */
[----:B------:R-:W2:Y:S01]  /*2810*/  MUFU.EX2 R89, R89 ;  /* 0x0000005900597308 */ /* 0x000ea20000000800 */
[----:B-1----:R-:W-:Y:S01]  /*2820*/  FMUL R4, R54, -1.4426950216293334961 ;  /* 0xbfb8aa3b36047820 */ /* 0x002fe20000400000 */
[----:B------:R-:W-:Y:S01]  /*2830*/  FMUL R82, R23, UR32 ;  /* 0x0000002017527c20 */ /* 0x000fe20008400000 */
[----:B------:R-:W-:-:S05]  /*2840*/  F2FP.BF16.F32.PACK_AB R6, R25, R83 ;  /* 0x000000531906723e */ /* 0x000fca00000010ff */
[----:B------:R-:W1:Y:S01]  /*2850*/  MUFU.EX2 R23, R4 ;  /* 0x0000000400177308 */ /* 0x000e620000000800 */
[----:B------:R-:W-:Y:S02]  /*2860*/  F2FP.BF16.F32.PACK_AB R7, R27, R85 ;  /* 0x000000551b07723e */ /* 0x000fe400000010ff */
[----:B------:R-:W-:Y:S01]  /*2870*/  F2FP.BF16.F32.PACK_AB R5, R82, R22 ;  /* 0x000000165205723e */ /* 0x000fe200000010ff */
[----:B--2---:R-:W-:Y:S01]  /*2880*/  FADD R89, R89, 1 ;  /* 0x3f80000059597421 */ /* 0x004fe20000000000 */
[----:B-1----:R-:W-:Y:S01]  /*2890*/  FADD R23, R23, 1 ;  /* 0x3f80000017177421 */ /* 0x002fe20000000000 */
[----:B------:R-:W-:Y:S01]  /*28a0*/  F2FP.BF16.F32.PACK_AB R4, R21, R20 ;  /* 0x000000141504723e */ /* 0x000fe200000010ff */
[----:B------:R-:W-:Y:S02]  /*28b0*/  FMUL R21, R15, -1.4426950216293334961 ;  /* 0xbfb8aa3b0f157820 */ /* 0x000fe40000400000 */
[----:B------:R-:W1:Y:S02]  /*28c0*/  MUFU.RCP R91, R23 ;  /* 0x00000017005b7308 */ /* 0x000e640000001000 */
[----:B------:R2:W-:Y:S06]  /*28d0*/  STS.128 [R24], R4 ;  /* 0x0000000418007388 */ /* 0x0005ec0000000c00 */
[----:B------:R-:W3:Y:S01]  /*28e0*/  MUFU.EX2 R21, R21 ;  /* 0x0000001500157308 */ /* 0x000ee20000000800 */
[----:B-1----:R-:W-:Y:S01]  /*28f0*/  FMUL R91, R54, R91 ;  /* 0x0000005b365b7220 */ /* 0x002fe20000400000 */
[----:B------:R-:W-:-:S06]  /*2900*/  FMUL R23, R39, -1.4426950216293334961 ;  /* 0xbfb8aa3b27177820 */ /* 0x000fcc0000400000 */
[----:B------:R-:W1:Y:S01]  /*2910*/  MUFU.EX2 R23, R23 ;  /* 0x0000001700177308 */ /* 0x000e620000000800 */
[----:B---3--:R-:W-:-:S07]  /*2920*/  FADD R21, R21, 1 ;  /* 0x3f80000015157421 */ /* 0x008fce0000000000 */
[----:B------:R-:W3:Y:S01]  /*2930*/  MUFU.RCP R21, R21 ;  /* 0x0000001500157308 */ /* 0x000ee20000001000 */
[----:B--2---:R-:W-:Y:S01]  /*2940*/  FMUL R4, R45, -1.4426950216293334961 ;  /* 0xbfb8aa3b2d047820 */ /* 0x004fe20000400000 */
[----:B------:R-:W-:Y:S01]  /*2950*/  FMUL R24, R20, R18 ;  /* 0x0000001214187220 */ /* 0x000fe20000400000 */
[----:B------:R-:W-:Y:S01]  /*2960*/  FMUL R20, R36, UR32 ;  /* 0x0000002024147c20 */ /* 0x000fe20008400000 */
[----:B------:R-:W-:Y:S01]  /*2970*/  FMUL R36, R22, R91 ;  /* 0x0000005b16247220 */ /* 0x000fe20000400000 */
[----:B------:R-:W-:Y:S01]  /*2980*/  FADD R22, R86, 1 ;  /* 0x3f80000056167421 */ /* 0x000fe20000000000 */
[----:B------:R-:W-:Y:S01]  /*2990*/  FMUL R6, R47, -1.4426950216293334961 ;  /* 0xbfb8aa3b2f067820 */ /* 0x000fe20000400000 */
[----:B------:R-:W-:Y:S01]  /*29a0*/  FMUL R18, R37, UR32 ;  /* 0x0000002025127c20 */ /* 0x000fe20008400000 */
[----:B------:R-:W2:Y:S01]  /*29b0*/  MUFU.EX2 R4, R4 ;  /* 0x0000000400047308 */ /* 0x000ea20000000800 */
[----:B------:R-:W-:Y:S01]  /*29c0*/  FMUL R37, R55, R38 ;  /* 0x0000002637257220 */ /* 0x000fe20000400000 */
[----:B------:R-:W-:Y:S01]  /*29d0*/  FMUL R5, R44, -1.4426950216293334961 ;  /* 0xbfb8aa3b2c057820 */ /* 0x000fe20000400000 */
[----:B------:R-:W-:Y:S01]  /*29e0*/  FMUL R7, R46, -1.4426950216293334961 ;  /* 0xbfb8aa3b2e077820 */ /* 0x000fe20000400000 */
[----:B------:R-:W-:Y:S01]  /*29f0*/  FMUL R91, R20, -1.4426950216293334961 ;  /* 0xbfb8aa3b145b7820 */ /* 0x000fe20000400000 */
[----:B-1----:R-:W-:Y:S01]  /*2a00*/  FADD R23, R23, 1 ;  /* 0x3f80000017177421 */ /* 0x002fe20000000000 */
[----:B------:R-:W-:Y:S01]  /*2a10*/  FMUL R81, R18, -1.4426950216293334961 ;  /* 0xbfb8aa3b12517820 */ /* 0x000fe20000400000 */
[----:B------:R-:W-:Y:S01]  /*2a20*/  FMUL R37, R82, R37 ;  /* 0x0000002552257220 */ /* 0x000fe20000400000 */
[----:B------:R-:W1:Y:S01]  /*2a30*/  MUFU.RCP R22, R22 ;  /* 0x0000001600167308 */ /* 0x000e620000001000 */
[----:B---3--:R-:W-:Y:S01]  /*2a40*/  FMUL R21, R15, R21 ;  /* 0x000000150f157220 */ /* 0x008fe20000400000 */
[----:B------:R-:W-:-:S06]  /*2a50*/  FMUL R82, R41, -1.4426950216293334961 ;  /* 0xbfb8aa3b29527820 */ /* 0x000fcc0000400000 */
[----:B------:R-:W3:Y:S01]  /*2a60*/  MUFU.EX2 R6, R6 ;  /* 0x0000000600067308 */ /* 0x000ee20000000800 */
[----:B--2---:R-:W-:-:S07]  /*2a70*/  FADD R4, R4, 1 ;  /* 0x3f80000004047421 */ /* 0x004fce0000000000 */
[----:B------:R-:W2:Y:S01]  /*2a80*/  MUFU.RCP R86, R84 ;  /* 0x0000005400567308 */ /* 0x000ea20000001000 */
[----:B-1----:R-:W-:-:S04]  /*2a90*/  FMUL R22, R56, R22 ;  /* 0x0000001638167220 */ /* 0x002fc80000400000 */
[----:B------:R-:W-:Y:S01]  /*2aa0*/  FMUL R38, R83, R22 ;  /* 0x0000001653267220 */ /* 0x000fe20000400000 */
[----:B------:R-:W-:Y:S01]  /*2ab0*/  FMUL R83, R42, UR32 ;  /* 0x000000202a537c20 */ /* 0x000fe20008400000 */
[----:B------:R-:W-:Y:S01]  /*2ac0*/  FMUL R22, R40, UR32 ;  /* 0x0000002028167c20 */ /* 0x000fe20008400000 */
[----:B------:R-:W1:Y:S01]  /*2ad0*/  MUFU.RCP R84, R4 ;  /* 0x0000000400547308 */ /* 0x000e620000001000 */
[----:B---3--:R-:W-:-:S07]  /*2ae0*/  FADD R6, R6, 1 ;  /* 0x3f80000006067421 */ /* 0x008fce0000000000 */
[----:B------:R-:W3:Y:S01]  /*2af0*/  MUFU.EX2 R5, R5 ;  /* 0x0000000500057308 */ /* 0x000ee20000000800 */
[----:B--2---:R-:W-:-:S04]  /*2b00*/  FMUL R86, R57, R86 ;  /* 0x0000005639567220 */ /* 0x004fc80000400000 */
[----:B------:R-:W-:Y:S01]  /*2b10*/  FMUL R25, R25, R86 ;  /* 0x0000005619197220 */ /* 0x000fe20000400000 */
[----:B------:R-:W-:Y:S02]  /*2b20*/  FMUL R86, R58, UR32 ;  /* 0x000000203a567c20 */ /* 0x000fe40008400000 */
[----:B------:R-:W2:Y:S01]  /*2b30*/  MUFU.EX2 R7, R7 ;  /* 0x0000000700077308 */ /* 0x000ea20000000800 */
[----:B-1----:R-:W-:Y:S01]  /*2b40*/  FMUL R42, R45, R84 ;  /* 0x000000542d2a7220 */ /* 0x002fe20000400000 */
[----:B------:R-:W-:Y:S01]  /*2b50*/  FMUL R84, R59, UR32 ;  /* 0x000000203b547c20 */ /* 0x000fe20008400000 */
[----:B------:R-:W-:Y:S02]  /*2b60*/  FMUL R4, R22, -1.4426950216293334961 ;  /* 0xbfb8aa3b16047820 */ /* 0x000fe40000400000 */
[----:B------:R-:W-:Y:S01]  /*2b70*/  FMUL R42, R13, R42 ;  /* 0x0000002a0d2a7220 */ /* 0x000fe20000400000 */
[----:B------:R-:W-:Y:S02]  /*2b80*/  FMUL R13, R86, -1.4426950216293334961 ;  /* 0xbfb8aa3b560d7820 */ /* 0x000fe40000400000 */
[----:B------:R-:W1:Y:S01]  /*2b90*/  MUFU.RCP R59, R6 ;  /* 0x00000006003b7308 */ /* 0x000e620000001000 */
[----:B---3--:R-:W-:-:S07]  /*2ba0*/  FADD R5, R5, 1 ;  /* 0x3f80000005057421 */ /* 0x008fce0000000000 */
[----:B------:R-:W-:Y:S01]  /*2bb0*/  MUFU.EX2 R91, R91 ;  /* 0x0000005b005b7308 */ /* 0x000fe20000000800 */
[----:B--2---:R-:W-:Y:S01]  /*2bc0*/  FADD R40, R7, 1 ;  /* 0x3f80000007287421 */ /* 0x004fe20000000000 */
[----:B------:R-:W-:-:S06]  /*2bd0*/  FMUL R7, R43, UR32 ;  /* 0x000000202b077c20 */ /* 0x000fcc0008400000 */
[----:B------:R-:W2:Y:S01]  /*2be0*/  MUFU.RCP R5, R5 ;  /* 0x0000000500057308 */ /* 0x000ea20000001000 */
[----:B-1----:R-:W-:Y:S01]  /*2bf0*/  FMUL R58, R47, R59 ;  /* 0x0000003b2f3a7220 */ /* 0x002fe20000400000 */
[----:B------:R-:W-:-:S03]  /*2c00*/  FMUL R6, R84, -1.4426950216293334961 ;  /* 0xbfb8aa3b54067820 */ /* 0x000fc60000400000 */
[----:B------:R-:W-:Y:S01]  /*2c10*/  FMUL R58, R79, R58 ;  /* 0x0000003a4f3a7220 */ /* 0x000fe20000400000 */
[----:B------:R-:W-:Y:S02]  /*2c20*/  FADD R79, R90, 1 ;  /* 0x3f8000005a4f7421 */ /* 0x000fe40000000000 */
[----:B------:R-:W1:Y:S08]  /*2c30*/  MUFU.RCP R59, R88 ;  /* 0x00000058003b7308 */ /* 0x000e700000001000 */
[----:B------:R3:W4:Y:S01]  /*2c40*/  MUFU.RCP R88, R87 ;  /* 0x0000005700587308 */ /* 0x0007220000001000 */
[----:B--2---:R-:W-:-:S07]  /*2c50*/  FMUL R5, R44, R5 ;  /* 0x000000052c057220 */ /* 0x004fce0000400000 */
[----:B------:R-:W2:Y:S01]  /*2c60*/  MUFU.RCP R79, R79 ;  /* 0x0000004f004f7308 */ /* 0x000ea20000001000 */
[----:B-1----:R-:W-:-:S04]  /*2c70*/  FMUL R59, R48, R59 ;  /* 0x0000003b303b7220 */ /* 0x002fc80000400000 */
[----:B------:R-:W-:-:S03]  /*2c80*/  FMUL R59, R16, R59 ;  /* 0x0000003b103b7220 */ /* 0x000fc60000400000 */
[----:B------:R-:W-:Y:S01]  /*2c90*/  MUFU.RCP R23, R23 ;  /* 0x0000001700177308 */ /* 0x000fe20000001000 */
[----:B---3--:R-:W-:Y:S01]  /*2ca0*/  FMUL R87, R60, UR32 ;  /* 0x000000203c577c20 */ /* 0x008fe20008400000 */
[----:B----4-:R-:W-:-:S03]  /*2cb0*/  FMUL R60, R49, R88 ;  /* 0x00000058313c7220 */ /* 0x010fc60000400000 */
[----:B------:R-:W-:Y:S01]  /*2cc0*/  FMUL R16, R87, -1.4426950216293334961 ;  /* 0xbfb8aa3b57107820 */ /* 0x000fe20000400000 */
[----:B------:R-:W-:Y:S01]  /*2cd0*/  FMUL R60, R17, R60 ;  /* 0x0000003c113c7220 */ /* 0x000fe20000400000 */
[----:B------:R-:W-:Y:S01]  /*2ce0*/  FMUL R17, R63, UR32 ;  /* 0x000000203f117c20 */ /* 0x000fe20008400000 */
[----:B------:R-:W1:Y:S01]  /*2cf0*/  MUFU.RCP R88, R89 ;  /* 0x0000005900587308 */ /* 0x000e620000001000 */
[----:B--2---:R-:W-:-:S04]  /*2d00*/  FMUL R79, R50, R79 ;  /* 0x0000004f324f7220 */ /* 0x004fc80000400000 */
[----:B------:R-:W-:Y:S01]  /*2d10*/  FMUL R79, R80, R79 ;  /* 0x0000004f504f7220 */ /* 0x000fe20000400000 */
[----:B------:R-:W-:Y:S02]  /*2d20*/  FADD R80, R91, 1 ;  /* 0x3f8000005b507421 */ /* 0x000fe40000000000 */
[----:B------:R2:W3:Y:S08]  /*2d30*/  MUFU.RCP R43, R40 ;  /* 0x00000028002b7308 */ /* 0x0004f00000001000 */
[----:B------:R-:W4:Y:S01]  /*2d40*/  MUFU.EX2 R4, R4 ;  /* 0x0000000400047308 */ /* 0x000f220000000800 */
[----:B-1----:R-:W-:Y:S01]  /*2d50*/  FMUL R63, R51, R88 ;  /* 0x00000058333f7220 */ /* 0x002fe20000400000 */
[----:B------:R-:W-:-:S03]  /*2d60*/  FMUL R88, R17, -1.4426950216293334961 ;  /* 0xbfb8aa3b11587820 */ /* 0x000fc60000400000 */
[----:B------:R-:W-:Y:S01]  /*2d70*/  FMUL R63, R19, R63 ;  /* 0x0000003f133f7220 */ /* 0x000fe20000400000 */
[----:B------:R-:W-:Y:S01]  /*2d80*/  FMUL R19, R62, UR32 ;  /* 0x000000203e137c20 */ /* 0x000fe20008400000 */
[----:B------:R-:W-:Y:S01]  /*2d90*/  FMUL R62, R76, R21 ;  /* 0x000000154c3e7220 */ /* 0x000fe20000400000 */
[----:B------:R-:W1:Y:S01]  /*2da0*/  MUFU.RCP R80, R80 ;  /* 0x0000005000507308 */ /* 0x000e620000001000 */
[----:B--2---:R-:W-:Y:S01]  /*2db0*/  FMUL R40, R12, R5 ;  /* 0x000000050c287220 */ /* 0x004fe20000400000 */
[----:B------:R-:W-:Y:S01]  /*2dc0*/  FMUL R12, R83, -1.4426950216293334961 ;  /* 0xbfb8aa3b530c7820 */ /* 0x000fe20000400000 */
[----:B------:R-:W-:Y:S01]  /*2dd0*/  FMUL R5, R7, -1.4426950216293334961 ;  /* 0xbfb8aa3b07057820 */ /* 0x000fe20000400000 */
[----:B------:R-:W-:Y:S01]  /*2de0*/  FMUL R21, R65, UR32 ;  /* 0x0000002041157c20 */ /* 0x000fe20008400000 */
[----:B------:R-:W-:Y:S01]  /*2df0*/  FMUL R65, R39, R23 ;  /* 0x0000001727417220 */ /* 0x000fe20000400000 */
[----:B---3--:R-:W-:Y:S01]  /*2e00*/  FMUL R43, R46, R43 ;  /* 0x0000002b2e2b7220 */ /* 0x008fe20000400000 */
[----:B------:R-:W-:Y:S01]  /*2e10*/  FMUL R23, R64, UR32 ;  /* 0x0000002040177c20 */ /* 0x000fe20008400000 */
[----:B------:R-:W-:Y:S01]  /*2e20*/  MUFU.EX2 R13, R13 ;  /* 0x0000000d000d7308 */ /* 0x000fe20000000800 */
[----:B----4-:R-:W-:Y:S01]  /*2e30*/  FADD R4, R4, 1 ;  /* 0x3f80000004047421 */ /* 0x010fe20000000000 */
[----:B------:R-:W-:Y:S01]  /*2e40*/  FMUL R64, R75, R65 ;  /* 0x000000414b407220 */ /* 0x000fe20000400000 */
[----:B------:R-:W-:Y:S01]  /*2e50*/  FMUL R43, R14, R43 ;  /* 0x0000002b0e2b7220 */ /* 0x000fe20000400000 */
[----:B------:R-:W-:Y:S01]  /*2e60*/  FMUL R93, R19, -1.4426950216293334961 ;  /* 0xbfb8aa3b135d7820 */ /* 0x000fe20000400000 */
[----:B------:R-:W-:Y:S01]  /*2e70*/  FMUL R75, R67, UR32 ;  /* 0x00000020434b7c20 */ /* 0x000fe20008400000 */
[----:B------:R-:W-:Y:S01]  /*2e80*/  FMUL R14, R61, -1.4426950216293334961 ;  /* 0xbfb8aa3b3d0e7820 */ /* 0x000fe20000400000 */
[----:B------:R-:W-:Y:S01]  /*2e90*/  FMUL R90, R21, -1.4426950216293334961 ;  /* 0xbfb8aa3b155a7820 */ /* 0x000fe20000400000 */
[----:B------:R-:W2:Y:S01]  /*2ea0*/  MUFU.EX2 R81, R81 ;  /* 0x0000005100517308 */ /* 0x000ea20000000800 */
[----:B-1----:R-:W-:Y:S01]  /*2eb0*/  FMUL R65, R20, R80 ;  /* 0x0000005014417220 */ /* 0x002fe20000400000 */
[----:B------:R-:W-:Y:S01]  /*2ec0*/  FMUL R80, R66, UR32 ;  /* 0x0000002042507c20 */ /* 0x000fe20008400000 */
[----:B------:R-:W-:Y:S01]  /*2ed0*/  FMUL R92, R23, -1.4426950216293334961 ;  /* 0xbfb8aa3b175c7820 */ /* 0x000fe20000400000 */
[----:B------:R-:W-:Y:S01]  /*2ee0*/  FMUL R91, R75, -1.4426950216293334961 ;  /* 0xbfb8aa3b4b5b7820 */ /* 0x000fe20000400000 */
[----:B------:R-:W-:Y:S01]  /*2ef0*/  FMUL R65, R78, R65 ;  /* 0x000000414e417220 */ /* 0x000fe20000400000 */
[----:B------:R-:W-:Y:S01]  /*2f00*/  FMUL R89, R80, -1.4426950216293334961 ;  /* 0xbfb8aa3b50597820 */ /* 0x000fe20000400000 */
[----:B------:R-:W-:Y:S01]  /*2f10*/  F2FP.BF16.F32.PACK_AB R40, R42, R40 ;  /* 0x000000282a28723e */ /* 0x000fe200000010ff */
[----:B------:R-:W1:Y:S01]  /*2f20*/  MUFU.EX2 R12, R12 ;  /* 0x0000000c000c7308 */ /* 0x000e620000000800 */
[----:B------:R-:W-:-:S07]  /*2f30*/  F2FP.BF16.F32.PACK_AB R42, R60, R59 ;  /* 0x0000003b3c2a723e */ /* 0x000fce00000010ff */
[----:B------:R-:W3:Y:S01]  /*2f40*/  MUFU.EX2 R5, R5 ;  /* 0x0000000500057308 */ /* 0x000ee20000000800 */
[----:B--2---:R-:W-:-:S07]  /*2f50*/  FADD R66, R81, 1 ;  /* 0x3f80000051427421 */ /* 0x004fce0000000000 */
[----:B------:R2:W4:Y:S01]  /*2f60*/  MUFU.RCP R67, R4 ;  /* 0x0000000400437308 */ /* 0x0005220000001000 */
[----:B-1----:R-:W-:-:S07]  /*2f70*/  FADD R12, R12, 1 ;  /* 0x3f8000000c0c7421 */ /* 0x002fce0000000000 */
[----:B------:R-:W1:Y:S01]  /*2f80*/  MUFU.EX2 R6, R6 ;  /* 0x0000000600067308 */ /* 0x000e620000000800 */
[----:B---3--:R-:W-:-:S07]  /*2f90*/  FADD R5, R5, 1 ;  /* 0x3f80000005057421 */ /* 0x008fce0000000000 */
[----:B------:R-:W3:Y:S01]  /*2fa0*/  MUFU.EX2 R93, R93 ;  /* 0x0000005d005d7308 */ /* 0x000ee20000000800 */
[----:B--2---:R-:W-:Y:S01]  /*2fb0*/  FADD R4, R13, 1 ;  /* 0x3f8000000d047421 */ /* 0x004fe20000000000 */
[----:B----4-:R-:W-:Y:S01]  /*2fc0*/  FMUL R67, R22, R67 ;  /* 0x0000004316437220 */ /* 0x010fe20000400000 */
[----:B------:R-:W-:-:S03]  /*2fd0*/  F2FP.BF16.F32.PACK_AB R13, R55, R54 ;  /* 0x00000036370d723e */ /* 0x000fc600000010ff */
[----:B------:R-:W-:Y:S01]  /*2fe0*/  FMUL R67, R8, R67 ;  /* 0x0000004308437220 */ /* 0x000fe20000400000 */
[----:B------:R-:W-:Y:S01]  /*2ff0*/  F2FP.BF16.F32.PACK_AB R8, R45, R44 ;  /* 0x0000002c2d08723e */ /* 0x000fe200000010ff */
[----:B------:R-:W2:Y:S01]  /*3000*/  MUFU.EX2 R14, R14 ;  /* 0x0000000e000e7308 */ /* 0x000ea20000000800 */
[----:B-1----:R-:W-:-:S07]  /*3010*/  FADD R6, R6, 1 ;  /* 0x3f80000006067421 */ /* 0x002fce0000000000 */
[----:B------:R-:W1:Y:S01]  /*3020*/  MUFU.EX2 R16, R16 ;  /* 0x0000001000107308 */ /* 0x000e620000000800 */
[----:B---3--:R-:W-:-:S07]  /*3030*/  FADD R81, R93, 1 ;  /* 0x3f8000005d517421 */ /* 0x008fce0000000000 */
[----:B------:R-:W3:Y:S01]  /*3040*/  MUFU.EX2 R90, R90 ;  /* 0x0000005a005a7308 */ /* 0x000ee20000000800 */
[----:B--2---:R-:W-:-:S07]  /*3050*/  FADD R14, R14, 1 ;  /* 0x3f8000000e0e7421 */ /* 0x004fce0000000000 */
[----:B------:R-:W2:Y:S01]  /*3060*/  MUFU.EX2 R92, R92 ;  /* 0x0000005c005c7308 */ /* 0x000ea20000000800 */
[----:B-1----:R-:W-:-:S07]  /*3070*/  FADD R16, R16, 1 ;  /* 0x3f80000010107421 */ /* 0x002fce0000000000 */
[----:B------:R-:W1:Y:S01]  /*3080*/  MUFU.EX2 R88, R88 ;  /* 0x0000005800587308 */ /* 0x000e620000000800 */
[----:B---3--:R-:W-:-:S07]  /*3090*/  FADD R90, R90, 1 ;  /* 0x3f8000005a5a7421 */ /* 0x008fce0000000000 */
[----:B------:R-:W3:Y:S01]  /*30a0*/  MUFU.RCP R4, R4 ;  /* 0x0000000400047308 */ /* 0x000ee20000001000 */
[----:B--2---:R-:W-:-:S07]  /*30b0*/  FADD R92, R92, 1 ;  /* 0x3f8000005c5c7421 */ /* 0x004fce0000000000 */
[----:B------:R-:W2:Y:S01]  /*30c0*/  MUFU.EX2 R82, R82 ;  /* 0x0000005200527308 */ /* 0x000ea20000000800 */
[----:B-1----:R-:W-:-:S07]  /*30d0*/  FADD R88, R88, 1 ;  /* 0x3f80000058587421 */ /* 0x002fce0000000000 */
[----:B------:R-:W1:Y:S01]  /*30e0*/  MUFU.RCP R66, R66 ;  /* 0x0000004200427308 */ /* 0x000e620000001000 */
[----:B---3--:R-:W-:-:S04]  /*30f0*/  FMUL R4, R86, R4 ;  /* 0x0000000456047220 */ /* 0x008fc80000400000 */
[----:B------:R-:W-:Y:S01]  /*3100*/  FMUL R85, R85, R4 ;  /* 0x0000000455557220 */ /* 0x000fe20000400000 */
[----:B------:R-:W-:Y:S02]  /*3110*/  F2FP.BF16.F32.PACK_AB R4, R18, R20 ;  /* 0x000000141204723e */ /* 0x000fe400000010ff */
[----:B------:R-:W3:Y:S01]  /*3120*/  MUFU.EX2 R89, R89 ;  /* 0x0000005900597308 */ /* 0x000ee20000000800 */
[----:B--2---:R-:W-:-:S07]  /*3130*/  FADD R76, R82, 1 ;  /* 0x3f800000524c7421 */ /* 0x004fce0000000000 */
[----:B------:R-:W2:Y:S01]  /*3140*/  MUFU.RCP R12, R12 ;  /* 0x0000000c000c7308 */ /* 0x000ea20000001000 */
[----:B-1----:R-:W-:Y:S01]  /*3150*/  FMUL R66, R18, R66 ;  /* 0x0000004212427220 */ /* 0x002fe20000400000 */
[----:B------:R-:W-:-:S03]  /*3160*/  F2FP.BF16.F32.PACK_AB R18, R21, R23 ;  /* 0x000000171512723e */ /* 0x000fc600000010ff */
[----:B------:R-:W-:-:S03]  /*3170*/  FMUL R66, R77, R66 ;  /* 0x000000424d427220 */ /* 0x000fc60000400000 */
[----:B------:R-:W1:Y:S01]  /*3180*/  MUFU.EX2 R91, R91 ;  /* 0x0000005b005b7308 */ /* 0x000e620000000800 */
[----:B---3--:R-:W-:-:S07]  /*3190*/  FADD R89, R89, 1 ;  /* 0x3f80000059597421 */ /* 0x008fce0000000000 */
[----:B------:R-:W3:Y:S01]  /*31a0*/  MUFU.RCP R5, R5 ;  /* 0x0000000500057308 */ /* 0x000ee20000001000 */
[----:B--2---:R-:W-:-:S04]  /*31b0*/  FMUL R12, R83, R12 ;  /* 0x0000000c530c7220 */ /* 0x004fc80000400000 */
[----:B------:R-:W-:Y:S01]  /*31c0*/  FMUL R77, R10, R12 ;  /* 0x0000000c0a4d7220 */ /* 0x000fe20000400000 */
[----:B------:R-:W-:Y:S02]  /*31d0*/  F2FP.BF16.F32.PACK_AB R12, R53, R52 ;  /* 0x00000034350c723e */ /* 0x000fe400000010ff */
[----:B------:R-:W2:Y:S01]  /*31e0*/  MUFU.RCP R6, R6 ;  /* 0x0000000600067308 */ /* 0x000ea20000001000 */
[----:B-1----:R-:W-:Y:S01]  /*31f0*/  FADD R91, R91, 1 ;  /* 0x3f8000005b5b7421 */ /* 0x002fe20000000000 */
[----:B------:R-:W-:-:S06]  /*3200*/  F2FP.BF16.F32.PACK_AB R10, R49, R48 ;  /* 0x00000030310a723e */ /* 0x000fcc00000010ff */
[----:B------:R-:W1:Y:S01]  /*3210*/  MUFU.RCP R82, R14 ;  /* 0x0000000e00527308 */ /* 0x000e620000001000 */
[C---:B---3--:R-:W-:Y:S01]  /*3220*/  FMUL R5, R7.reuse, R5 ;  /* 0x0000000507057220 */ /* 0x048fe20000400000 */
[----:B------:R-:W-:-:S03]  /*3230*/  F2FP.BF16.F32.PACK_AB R7, R7, R83 ;  /* 0x000000530707723e */ /* 0x000fc600000010ff */
[----:B------:R-:W-:Y:S01]  /*3240*/  FMUL R78, R11, R5 ;  /* 0x000000050b4e7220 */ /* 0x000fe20000400000 */
[----:B------:R-:W-:Y:S02]  /*3250*/  F2FP.BF16.F32.PACK_AB R5, R39, R15 ;  /* 0x0000000f2705723e */ /* 0x000fe400000010ff */
[----:B------:R-:W3:Y:S01]  /*3260*/  MUFU.RCP R81, R81 ;  /* 0x0000005100517308 */ /* 0x000ee20000001000 */
[C---:B--2---:R-:W-:Y:S01]  /*3270*/  FMUL R6, R84.reuse, R6 ;  /* 0x0000000654067220 */ /* 0x044fe20000400000 */
[----:B------:R-:W-:Y:S02]  /*3280*/  F2FP.BF16.F32.PACK_AB R11, R51, R50 ;  /* 0x00000032330b723e */ /* 0x000fe400000010ff */
[----:B------:R-:W-:Y:S01]  /*3290*/  F2FP.BF16.F32.PACK_AB R15, R84, R86 ;  /* 0x00000056540f723e */ /* 0x000fe200000010ff */
[----:B------:R-:W-:Y:S01]  /*32a0*/  FMUL R27, R27, R6 ;  /* 0x000000061b1b7220 */ /* 0x000fe20000400000 */
[----:B------:R-:W-:Y:S02]  /*32b0*/  F2FP.BF16.F32.PACK_AB R6, R41, R22 ;  /* 0x000000162906723e */ /* 0x000fe400000010ff */
[----:B------:R-:W2:Y:S01]  /*32c0*/  MUFU.RCP R16, R16 ;  /* 0x0000001000107308 */ /* 0x000ea20000001000 */
[----:B-1----:R-:W-:Y:S01]  /*32d0*/  FMUL R39, R61, R82 ;  /* 0x000000523d277220 */ /* 0x002fe20000400000 */
[----:B------:R-:W-:-:S02]  /*32e0*/  F2FP.BF16.F32.PACK_AB R22, R33, R32 ;  /* 0x000000202116723e */ /* 0x000fc400000010ff */
[----:B------:R-:W-:Y:S01]  /*32f0*/  F2FP.BF16.F32.PACK_AB R14, R57, R56 ;  /* 0x00000038390e723e */ /* 0x000fe200000010ff */
[----:B------:R-:W-:-:S03]  /*3300*/  FMUL R39, R29, R39 ;  /* 0x000000271d277220 */ /* 0x000fc60000400000 */
[----:B------:R-:W1:Y:S01]  /*3310*/  MUFU.RCP R92, R92 ;  /* 0x0000005c005c7308 */ /* 0x000e620000001000 */
[----:B---3--:R-:W-:-:S07]  /*3320*/  FMUL R81, R19, R81 ;  /* 0x0000005113517220 */ /* 0x008fce0000400000 */
[----:B------:R-:W3:Y:S01]  /*3330*/  MUFU.RCP R90, R90 ;  /* 0x0000005a005a7308 */ /* 0x000ee20000001000 */
[----:B--2---:R-:W-:Y:S01]  /*3340*/  FMUL R44, R87, R16 ;  /* 0x00000010572c7220 */ /* 0x004fe20000400000 */
[----:B------:R-:W-:-:S03]  /*3350*/  F2FP.BF16.F32.PACK_AB R16, R61, R87 ;  /* 0x000000573d10723e */ /* 0x000fc600000010ff */
[----:B------:R-:W-:-:S03]  /*3360*/  FMUL R44, R28, R44 ;  /* 0x0000002c1c2c7220 */ /* 0x000fc60000400000 */
[----:B------:R-:W2:Y:S01]  /*3370*/  MUFU.RCP R88, R88 ;  /* 0x0000005800587308 */ /* 0x000ea20000001000 */
[----:B-1----:R-:W-:-:S07]  /*3380*/  FMUL R92, R23, R92 ;  /* 0x0000005c175c7220 */ /* 0x002fce0000400000 */
[----:B------:R-:W1:Y:S01]  /*3390*/  MUFU.RCP R20, R89 ;  /* 0x0000005900147308 */ /* 0x000e620000001000 */
[----:B---3--:R-:W-:Y:S01]  /*33a0*/  FMUL R90, R21, R90 ;  /* 0x0000005a155a7220 */ /* 0x008fe20000400000 */
[----:B------:R-:W-:-:S06]  /*33b0*/  F2FP.BF16.F32.PACK_AB R21, R31, R30 ;  /* 0x0000001e1f15723e */ /* 0x000fcc00000010ff */
[----:B------:R-:W3:Y:S01]  /*33c0*/  MUFU.RCP R76, R76 ;  /* 0x0000004c004c7308 */ /* 0x000ee20000001000 */
[C---:B--2---:R-:W-:Y:S01]  /*33d0*/  FMUL R88, R17.reuse, R88 ;  /* 0x0000005811587220 */ /* 0x044fe20000400000 */
[----:B------:R-:W-:Y:S02]  /*33e0*/  F2FP.BF16.F32.PACK_AB R17, R17, R19 ;  /* 0x000000131111723e */ /* 0x000fe400000010ff */
[----:B------:R-:W-:-:S04]  /*33f0*/  F2FP.BF16.F32.PACK_AB R19, R75, R80 ;  /* 0x000000504b13723e */ /* 0x000fc800000010ff */
[----:B------:R-:W2:Y:S01]  /*3400*/  MUFU.RCP R52, R91 ;  /* 0x0000005b00347308 */ /* 0x000ea20000001000 */
[----:B-1----:R-:W-:Y:S01]  /*3410*/  FMUL R23, R80, R20 ;  /* 0x0000001450177220 */ /* 0x002fe20000400000 */
[----:B------:R-:W-:Y:S01]  /*3420*/  F2FP.BF16.F32.PACK_AB R20, R29, R28 ;  /* 0x0000001c1d14723e */ /* 0x000fe200000010ff */
[----:B------:R-:W-:Y:S01]  /*3430*/  FMUL R29, R30, R81 ;  /* 0x000000511e1d7220 */ /* 0x000fe20000400000 */
[----:B------:R-:W-:Y:S01]  /*3440*/  FMUL R30, R33, R90 ;  /* 0x0000005a211e7220 */ /* 0x000fe20000400000 */
[----:B------:R-:W-:Y:S01]  /*3450*/  FMUL R28, R31, R88 ;  /* 0x000000581f1c7220 */ /* 0x000fe20000400000 */
[----:B------:R-:W-:Y:S01]  /*3460*/  FMUL R33, R34, R23 ;  /* 0x0000001722217220 */ /* 0x000fe20000400000 */
[----:B------:R-:W-:Y:S01]  /*3470*/  FMUL R31, R32, R92 ;  /* 0x0000005c201f7220 */ /* 0x000fe20000400000 */
[----:B------:R-:W-:Y:S01]  /*3480*/  F2FP.BF16.F32.PACK_AB R23, R35, R34 ;  /* 0x000000222317723e */ /* 0x000fe200000010ff */
[----:B---3--:R-:W-:Y:S01]  /*3490*/  FMUL R76, R41, R76 ;  /* 0x0000004c294c7220 */ /* 0x008fe20000400000 */
[----:B------:R-:W-:-:S03]  /*34a0*/  MOV R41, UR8 ;  /* 0x0000000800297c02 */ /* 0x000fc60008000f00 */
[----:B------:R-:W-:Y:S01]  /*34b0*/  FMUL R76, R9, R76 ;  /* 0x0000004c094c7220 */ /* 0x000fe20000400000 */
[----:B------:R-:W-:Y:S01]  /*34c0*/  LEA R45, R41, R2, 0xd ;  /* 0x00000002292d7211 */ /* 0x000fe200078e68ff */
[----:B------:R-:W-:Y:S01]  /*34d0*/  STS.128 [R74], R20 ;  /* 0x000000144a007388 */ /* 0x000fe20000000c00 */
[----:B------:R-:W-:Y:S01]  /*34e0*/  F2FP.BF16.F32.PACK_AB R9, R47, R46 ;  /* 0x0000002e2f09723e */ /* 0x000fe200000010ff */
[----:B--2---:R-:W-:Y:S01]  /*34f0*/  FMUL R52, R75, R52 ;  /* 0x000000344b347220 */ /* 0x004fe20000400000 */
[----:B------:R-:W-:Y:S01]  /*3500*/  LEA R34, R41, R68, 0xd ;  /* 0x0000004429227211 */ /* 0x000fe200078e68ff */
[----:B------:R1:W-:Y:S02]  /*3510*/  STS.128 [R45], R4 ;  /* 0x000000042d007388 */ /* 0x0003e40000000c00 */
[----:B------:R-:W-:Y:S01]  /*3520*/  FMUL R32, R35, R52 ;  /* 0x0000003423207220 */ /* 0x000fe20000400000 */
[C---:B------:R-:W-:Y:S02]  /*3530*/  LEA R35, R41.reuse, R3, 0xd ;  /* 0x0000000329237211 */ /* 0x040fe400078e68ff */
[----:B------:R-:W-:-:S03]  /*3540*/  LEA R41, R41, R69, 0xd ;  /* 0x0000004529297211 */ /* 0x000fc600078e68ff */
[----:B------:R2:W-:Y:S04]  /*3550*/  STS.128 [R35], R8 ;  /* 0x0000000823007388 */ /* 0x0005e80000000c00 */
[----:B------:R-:W-:Y:S04]  /*3560*/  STS.128 [R34], R12 ;  /* 0x0000000c22007388 */ /* 0x000fe80000000c00 */
[----:B------:R3:W-:Y:S01]  /*3570*/  STS.128 [R41], R16 ;  /* 0x0000001029007388 */ /* 0x0007e20000000c00 */
[----:B-1----:R-:W-:Y:S02]  /*3580*/  F2FP.BF16.F32.PACK_AB R4, R26, R24 ;  /* 0x000000181a04723e */ /* 0x002fe400000010ff */
[----:B------:R-:W-:-:S02]  /*3590*/  F2FP.BF16.F32.PACK_AB R5, R37, R36 ;  /* 0x000000242505723e */ /* 0x000fc400000010ff */
[----:B------:R-:W-:Y:S02]  /*35a0*/  F2FP.BF16.F32.PACK_AB R6, R25, R38 ;  /* 0x000000261906723e */ /* 0x000fe400000010ff */
[----:B------:R-:W-:Y:S02]  /*35b0*/  F2FP.BF16.F32.PACK_AB R7, R27, R85 ;  /* 0x000000551b07723e */ /* 0x000fe400000010ff */
[----:B--2---:R-:W-:Y:S02]  /*35c0*/  F2FP.BF16.F32.PACK_AB R9, R64, R62 ;  /* 0x0000003e4009723e */ /* 0x004fe400000010ff */
[----:B------:R-:W-:Y:S02]  /*35d0*/  F2FP.BF16.F32.PACK_AB R8, R66, R65 ;  /* 0x000000414208723e */ /* 0x000fe400000010ff */
[----:B------:R-:W-:Y:S02]  /*35e0*/  F2FP.BF16.F32.PACK_AB R10, R76, R67 ;  /* 0x000000434c0a723e */ /* 0x000fe400000010ff */
[----:B------:R-:W-:-:S02]  /*35f0*/  F2FP.BF16.F32.PACK_AB R11, R78, R77 ;  /* 0x0000004d4e0b723e */ /* 0x000fc400000010ff */
[----:B---3--:R-:W-:Y:S02]  /*3600*/  MOV R16, UR4 ;  /* 0x0000000400107c02 */ /* 0x008fe40008000f00 */
[----:B------:R-:W-:Y:S02]  /*3610*/  F2FP.BF16.F32.PACK_AB R41, R58, R43 ;  /* 0x0000002b3a29723e */ /* 0x000fe400000010ff */
[C---:B------:R-:W-:Y:S02]  /*3620*/  LEA R18, R16.reuse, R70, 0xd ;  /* 0x0000004610127211 */ /* 0x040fe400078e68ff */
[----:B------:R-:W-:Y:S02]  /*3630*/  F2FP.BF16.F32.PACK_AB R43, R63, R79 ;  /* 0x0000004f3f2b723e */ /* 0x000fe400000010ff */
[C---:B------:R-:W-:Y:S01]  /*3640*/  LEA R17, R16.reuse, R71, 0xd ;  /* 0x0000004710117211 */ /* 0x040fe200078e68ff */
[----:B------:R1:W-:Y:S01]  /*3650*/  STS.128 [R18], R8 ;  /* 0x0000000812007388 */ /* 0x0003e20000000c00 */
[----:B------:R-:W-:-:S02]  /*3660*/  LEA R19, R16, R72, 0xd ;  /* 0x0000004810137211 */ /* 0x000fc400078e68ff */
[----:B------:R-:W-:Y:S01]  /*3670*/  F2FP.BF16.F32.PACK_AB R12, R39, R44 ;  /* 0x0000002c270c723e */ /* 0x000fe200000010ff */
[----:B------:R1:W-:Y:S01]  /*3680*/  STS.128 [R17], R40 ;  /* 0x0000002811007388 */ /* 0x0003e20000000c00 */
[----:B------:R-:W-:Y:S02]  /*3690*/  F2FP.BF16.F32.PACK_AB R13, R28, R29 ;  /* 0x0000001d1c0d723e */ /* 0x000fe400000010ff */
[----:B------:R-:W-:Y:S01]  /*36a0*/  F2FP.BF16.F32.PACK_AB R14, R30, R31 ;  /* 0x0000001f1e0e723e */ /* 0x000fe200000010ff */
[----:B------:R1:W-:Y:S01]  /*36b0*/  STS.128 [R19], R4 ;  /* 0x0000000413007388 */ /* 0x0003e20000000c00 */
[----:B------:R-:W-:Y:S02]  /*36c0*/  F2FP.BF16.F32.PACK_AB R15, R32, R33 ;  /* 0x00000021200f723e */ /* 0x000fe400000010ff */
[----:B------:R-:W-:-:S05]  /*36d0*/  LEA R16, R16, R73, 0xd ;  /* 0x0000004910107211 */ /* 0x000fca00078e68ff */
[----:B------:R1:W-:Y:S01]  /*36e0*/  STS.128 [R16], R12 ;  /* 0x0000000c10007388 */ /* 0x0003e20000000c00 */
[----:B------:R2:W-:Y:S06]  /*36f0*/  MEMBAR.ALL.CTA ;  /* 0x0000000000007992 */ /* 0x0005ec0000008000 */
[----:B--2---:R-:W2:Y:S02]  /*3700*/  FENCE.VIEW.ASYNC.S ;  /* 0x00000000000073c6 */ /* 0x004ea40000000000 */
[----:B--2---:R-:W-:Y:S06]  /*3710*/  BAR.SYNC.DEFER_BLOCKING 0x1, 0x80 ;  /* 0x0042000000007b1d */ /* 0x004fec0000010000 */
[----:B------:R-:W-:Y:S05]  /*3720*/  BRA.U UP0, `(.L_x_37) ;  /* 0x0000000100447547 */ /* 0x000fea000b800000 */
[----:B------:R-:W-:Y:S02]  /*3730*/  USHF.L.U32 UR12, UR12, 0xc, URZ ;  /* 0x0000000c0c0c7899 */ /* 0x000fe400080006ff */
[----:B------:R-:W-:Y:S02]  /*3740*/  USHF.L.U32 UR8, UR8, 0xc, URZ ;  /* 0x0000000c08087899 */ /* 0x000fe400080006ff */
[----:B------:R-:W-:Y:S02]  /*3750*/  USHF.L.U32 UR4, UR4, 0xc, URZ ;  /* 0x0000000c04047899 */ /* 0x000fe400080006ff */
[----:B------:R-:W-:Y:S02]  /*3760*/  UIADD3 UR12, UPT, UPT, UR12, UR12, URZ ;  /* 0x0000000c0c0c7290 */ /* 0x000fe4000fffe0ff */
[----:B------:R-:W-:Y:S02]  /*3770*/  UIADD3 UR8, UPT, UPT, UR8, UR8, URZ ;  /* 0x0000000808087290 */ /* 0x000fe4000fffe0ff */
[----:B------:R-:W-:-:S02]  /*3780*/  UIADD3 UR4, UPT, UPT, UR29, UR4, UR4 ;  /* 0x000000041d047290 */ /* 0x000fc4000fffe004 */
[----:B------:R-:W-:Y:S02]  /*3790*/  UIADD3 UR12, UPT, UPT, UR12, 0x400, UR29 ;  /* 0x000004000c0c7890 */ /* 0x000fe4000fffe01d */
[----:B------:R-:W-:Y:S02]  /*37a0*/  UIADD3 UR9, UPT, UPT, UR13, 0x20, URZ ;  /* 0x000000200d097890 */ /* 0x000fe4000fffe0ff */
[----:B------:R-:W-:Y:S02]  /*37b0*/  UIADD3 UR8, UPT, UPT, UR8, 0x400, UR29 ;  /* 0x0000040008087890 */ /* 0x000fe4000fffe01d */
[----:B------:R-:W-:Y:S01]  /*37c0*/  UIADD3 UR4, UPT, UPT, UR4, 0x8400, URZ ;  /* 0x0000840004047890 */ /* 0x000fe2000fffe0ff */
[----:B------:R-:W-:Y:S01]  /*37d0*/  UMOV UR10, UR14 ;  /* 0x0000000e000a7c82 */ /* 0x000fe20008000000 */
[----:B------:R-:W-:Y:S01]  /*37e0*/  UMOV UR6, UR14 ;  /* 0x0000000e00067c82 */ /* 0x000fe20008000000 */
[----:B------:R2:W-:Y:S04]  /*37f0*/  UTMASTG.2D [UR12], [UR40], desc[URZ] ;  /* 0x0000ff0c280073b5 */ /* 0x0005e80008009000 */
[----:B------:R2:W-:Y:S02]  /*3800*/  UTMASTG.2D [UR8], [UR40], desc[URZ] ;  /* 0x0000ff08280073b5 */ /* 0x0005e40008009000 */
[----:B------:R2:W-:Y:S01]  /*3810*/  UTMASTG.2D [UR4], [UR38], desc[URZ] ;  /* 0x0000ff04260073b5 */ /* 0x0005e20008009000 */
[----:B------:R0:W-:Y:S01]  /*3820*/  UTMACMDFLUSH ;  /* 0x00000000000079b7 */ /* 0x0001e20000000000 */
[----:B--2---:R-:W-:-:S04]  /*3830*/  DEPBAR.LE SB0, 0x3 ;  /* 0x000080c00000791a */ /* 0x004fc80000000000 */
.L_x_37:
[----:B------:R-:W-:Y:S01]  /*3840*/  BAR.SYNC.DEFER_BLOCKING 0x1, 0x80 ;  /* 0x0042000000007b1d */ /* 0x000fe20000010000 */
[----:B------:R-:W-:Y:S02]  /*3850*/  UIADD3 UR6, UPT, UPT, UR34, -0x1, URZ ;  /* 0xffffffff22067890 */ /* 0x000fe4000fffe0ff */
[----:B------:R-:W-:Y:S02]  /*3860*/  UIADD3 UR4, UPT, UPT, UR34, 0x2, URZ ;  /* 0x0000000222047890 */ /* 0x000fe4000fffe0ff */
[----:B------:R-:W-:Y:S02]  /*3870*/  UISETP.GE.U32.AND UP0, UPT, UR6, 0x6, UPT ;  /* 0x000000060600788c */ /* 0x000fe4000bf06070 */
[----:B------:R-:W-:Y:S02]  /*3880*/  UIADD3 UR36, UPT, UPT, UR36, 0x40, URZ ;  /* 0x0000004024247890 */ /* 0x000fe4000fffe0ff */
[----:B------:R-:W-:Y:S02]  /*3890*/  UIADD3 UR35, UPT, UPT, UR35, 0x1, URZ ;  /* 0x0000000123237890 */ /* 0x000fe4000fffe0ff */
[----:B------:R-:W-:-:S02]  /*38a0*/  UIADD3 UR33, UPT, UPT, UR33, 0x2, URZ ;  /* 0x0000000221217890 */ /* 0x000fc4000fffe0ff */
[----:B------:R-:W-:Y:S02]  /*38b0*/  UIADD3 UR5, UPT, UPT, UR5, 0x20, URZ ;  /* 0x0000002005057890 */ /* 0x000fe4000fffe0ff */
[----:B------:R-:W-:Y:S01]  /*38c0*/  UIADD3 UR13, UPT, UPT, UR13, 0x40, URZ ;  /* 0x000000400d0d7890 */ /* 0x000fe2000fffe0ff */
[----:B------:R-:W-:Y:S01]  /*38d0*/  UMOV UR34, UR4 ;  /* 0x0000000400227c82 */ /* 0x000fe20008000000 */
[----:B------:R-:W-:Y:S10]  /*38e0*/  BRA.U !UP0, `(.L_x_38) ;  /* 0xffffffe908187547 */ /* 0x000ff4000b83ffff */
[----:B------:R-:W-:Y:S01]  /*38f0*/  NOP ;  /* 0x0000000000007918 */ /* 0x000fe20000000000 */
[----:B------:R-:W2:Y:S01]  /*3900*/  LDCU.64 UR4, c[0x0][0x5c0] ;  /* 0x0000b800ff0477ac */ /* 0x000ea20008000a00 */
[----:B------:R-:W-:Y:S01]  /*3910*/  UIADD3 UR27, UPT, UPT, UR26, UR27, URZ ;  /* 0x0000001b1a1b7290 */ /* 0x000fe2000fffe0ff */
[----:B------:R-:W-:Y:S01]  /*3920*/  ELECT P0, URZ, PT ;  /* 0x0000000000ff782f */ /* 0x000fe20003800000 */
[----:B------:R-:W-:Y:S02]  /*3930*/  UIADD3 UR23, UPT, UPT, UR23, 0x1, URZ ;  /* 0x0000000117177890 */ /* 0x000fe4000fffe0ff */
[----:B------:R-:W-:Y:S02]  /*3940*/  UIADD3 UR24, UPT, UPT, UR24, 0x1, URZ ;  /* 0x0000000118187890 */ /* 0x000fe4000fffe0ff */
[----:B------:R-:W-:-:S04]  /*3950*/  UISETP.NE.AND UP0, UPT, UR23, 0x2, UPT ;  /* 0x000000021700788c */ /* 0x000fc8000bf05270 */
[----:B------:R-:W-:Y:S02]  /*3960*/  USEL UR23, UR23, URZ, UP0 ;  /* 0x000000ff17177287 */ /* 0x000fe40008000000 */
[----:B--2---:R-:W-:Y:S02]  /*3970*/  UIMAD.WIDE.U32 UR8, UR27, UR5, URZ ;  /* 0x000000051b0872a5 */ /* 0x004fe4000f8e00ff */
[----:B-1----:R-:W-:Y:S01]  /*3980*/  @P0 IMAD.MOV.U32 R4, RZ, RZ, 0x1 ;  /* 0x00000001ff040424 */ /* 0x002fe200078e00ff */
[----:B------:R-:W1:Y:S03]  /*3990*/  LDCU UR5, c[0x0][0x5d0] ;  /* 0x0000ba00ff0577ac */ /* 0x000e660008000800 */
[----:B------:R2:W-:Y:S01]  /*39a0*/  @P0 SYNCS.ARRIVE.TRANS64.ART0 RZ, [UR22+0x40], R4 ;  /* 0x00004004ffff09a7 */ /* 0x0005e20008500016 */
        /* <DEDUP_REMOVED lines=10> */
[----:B------:R-:W-:-:S04]  /*3a50*/  UIADD3 UR6, UPT, UPT, UR9, UR6, URZ ;  /* 0x0000000609067290 */ /* 0x000fc8000fffe0ff */
[----:B------:R-:W-:-:S04]  /*3a60*/  USHF.R.U32.HI UR6, URZ, UR17, UR6 ;  /* 0x00000011ff067299 */ /* 0x000fc80008011606 */
[----:B-1----:R-:W-:-:S04]  /*3a70*/  UIMAD.WIDE.U32 UR8, UR6, UR5, URZ ;  /* 0x00000005060872a5 */ /* 0x002fc8000f8e00ff */
[----:B------:R-:W-:-:S04]  /*3a80*/  UIADD3 UR5, UPT, UPT, UR6, -UR9, URZ ;  /* 0x8000000906057290 */ /* 0x000fc8000fffe0ff */
[----:B------:R-:W-:-:S03]  /*3a90*/  USHF.R.U32.HI UR5, URZ, UR16, UR5 ;  /* 0x00000010ff057299 */ /* 0x000fc60008011605 */
[----:B------:R-:W1:Y:S01]  /*3aa0*/  LDCU UR8, c[0x0][0x5cc] ;  /* 0x0000b980ff0877ac */ /* 0x000e620008000800 */
[----:B------:R-:W-:-:S04]  /*3ab0*/  UIADD3 UR5, UPT, UPT, UR9, UR5, URZ ;  /* 0x0000000509057290 */ /* 0x000fc8000fffe0ff */
[----:B------:R-:W-:-:S04]  /*3ac0*/  USHF.R.U32.HI UR5, URZ, UR15, UR5 ;  /* 0x0000000fff057299 */ /* 0x000fc80008011605 */
[----:B------:R-:W-:-:S04]  /*3ad0*/  UIADD3 UR5, UPT, UPT, -UR5, URZ, URZ ;  /* 0x000000ff05057290 */ /* 0x000fc8000fffe1ff */
[----:B------:R-:W-:Y:S02]  /*3ae0*/  UIMAD UR5, UR4, UR5, UR6 ;  /* 0x00000005040572a4 */ /* 0x000fe4000f8e0206 */
[----:B------:R-:W-:Y:S02]  /*3af0*/  USEL UR4, URZ, 0x1, UP0 ;  /* 0x00000001ff047887 */ /* 0x000fe40008000000 */
[----:B------:R-:W-:Y:S02]  /*3b00*/  UISETP.GE.AND UP0, UPT, UR27, 0x100, UPT ;  /* 0x000001001b00788c */ /* 0x000fe4000bf06270 */
[----:B------:R-:W-:Y:S02]  /*3b10*/  UIADD3 UR6, UPT, UPT, -UR6, URZ, URZ ;  /* 0x000000ff06067290 */ /* 0x000fe4000fffe1ff */
[----:B------:R-:W-:Y:S02]  /*3b20*/  LOP3.LUT R0, R0, UR4, RZ, 0x3c, !PT ;  /* 0x0000000400007c12 */ /* 0x000fe4000f8e3cff */
[----:B-1----:R-:W-:-:S03]  /*3b30*/  UIMAD UR14, UR8, UR6, UR14 ;  /* 0x00000006080e72a4 */ /* 0x002fc6000f8e020e */
[----:B--2---:R-:W-:Y:S09]  /*3b40*/  BRA.U !UP0, `(.L_x_39) ;  /* 0xffffffe508347547 */ /* 0x004ff2000b83ffff */
.L_x_35:
[----:B------:R-:W-:-:S09]  /*3b50*/  UISETP.NE.AND UP0, UPT, UR21, URZ, UPT ;  /* 0x000000ff1500728c */ /* 0x000fd2000bf05270 */
[----:B------:R-:W-:Y:S05]  /*3b60*/  BRA.U UP0, `(.L_x_40) ;  /* 0x00000001001c7547 */ /* 0x000fea000b800000 */
[----:B------:R-:W1:Y:S01]  /*3b70*/  S2UR UR4, SR_CgaCtaId ;  /* 0x00000000000479c3 */ /* 0x000e620000008800 */
[----:B------:R-:W-:Y:S01]  /*3b80*/  ELECT P0, URZ, PT ;  /* 0x0000000000ff782f */ /* 0x000fe20003800000 */
[----:B------:R-:W-:Y:S01]  /*3b90*/  HFMA2 R0, -RZ, RZ, 0, 5.9604644775390625e-08 ;  /* 0x00000001ff007431 */ /* 0x000fe200000001ff */
[----:B------:R-:W-:-:S05]  /*3ba0*/  UMOV UR5, 0x40 ;  /* 0x0000004000057882 */ /* 0x000fca0000000000 */
[----:B------:R-:W-:Y:S01]  /*3bb0*/  UVIRTCOUNT.DEALLOC.SMPOOL 0x80 ;  /* 0x000000800000784c */ /* 0x000fe20000000000 */
[----:B-1----:R-:W-:-:S09]  /*3bc0*/  ULEA UR4, UR4, UR5, 0x18 ;  /* 0x0000000504047291 */ /* 0x002fd2000f8ec0ff */
[----:B------:R1:W-:Y:S03]  /*3bd0*/  @P0 STS.U8 [UR4], R0 ;  /* 0x00000000ff000988 */ /* 0x0003e60008000004 */
.L_x_40:
[----:B------:R-:W-:Y:S06]  /*3be0*/  BAR.SYNC.DEFER_BLOCKING 0x1, 0x80 ;  /* 0x0042000000007b1d */ /* 0x000fec0000010000 */
[----:B------:R-:W-:Y:S05]  /*3bf0*/  BRA.U UP0, `(.L_x_41) ;  /* 0x0000000100a07547 */ /* 0x000fea000b800000 */
[----:B------:R-:W2:Y:S01]  /*3c00*/  S2UR UR4, SR_CgaCtaId ;  /* 0x00000000000479c3 */ /* 0x000ea20000008800 */
[----:B------:R-:W-:Y:S01]  /*3c10*/  NOP ;  /* 0x0000000000007918 */ /* 0x000fe20000000000 */
[----:B------:R-:W-:Y:S01]  /*3c20*/  UMOV UR5, 0x50 ;  /* 0x0000005000057882 */ /* 0x000fe20000000000 */
[----:B------:R-:W-:Y:S01]  /*3c30*/  ULOP3.LUT UR9, UR28, 0xffff, URZ, 0xc0, !UPT ;  /* 0x0000ffff1c097892 */ /* 0x000fe2000f8ec0ff */
[----:B------:R-:W-:-:S03]  /*3c40*/  UMOV UR6, 0xffff ;  /* 0x0000ffff00067882 */ /* 0x000fc60000000000 */
[----:B------:R-:W-:-:S04]  /*3c50*/  USHF.R.U32.HI UR9, URZ, 0x5, UR9 ;  /* 0x00000005ff097899 */ /* 0x000fc80008011609 */
[----:B------:R-:W-:Y:S02]  /*3c60*/  UIADD3 UR8, UPT, UPT, UR9, 0x10, URZ ;  /* 0x0000001009087890 */ /* 0x000fe4000fffe0ff */
[----:B------:R-:W-:Y:S02]  /*3c70*/  USHF.L.U32 UR6, UR6, UR9, URZ ;  /* 0x0000000906067299 */ /* 0x000fe400080006ff */
[----:B--2---:R-:W-:-:S03]  /*3c80*/  ULEA UR4, UR4, UR5, 0x18 ;  /* 0x0000000504047291 */ /* 0x004fc6000f8ec0ff */
[----:B------:R-:W-:Y:S02]  /*3c90*/  UMOV UR5, 0x1 ;  /* 0x0000000100057882 */ /* 0x000fe40000000000 */
[----:B------:R-:W-:-:S04]  /*3ca0*/  USHF.L.U32 UR8, UR5, UR8, URZ ;  /* 0x0000000805087299 */ /* 0x000fc800080006ff */
[----:B-1----:R-:W1:Y:S01]  /*3cb0*/  LDS R0, [UR4] ;  /* 0x00000004ff007984 */ /* 0x002e620008000800 */
[----:B------:R-:W-:-:S04]  /*3cc0*/  ULOP3.LUT UR8, UR8, UR6, URZ, 0xfc, !UPT ;  /* 0x0000000608087292 */ /* 0x000fc8000f8efcff */
[----:B------:R-:W-:Y:S01]  /*3cd0*/  ULOP3.LUT UR6, UR8, 0xffff, URZ, 0xc0, !UPT ;  /* 0x0000ffff08067892 */ /* 0x000fe2000f8ec0ff */
[----:B-1----:R-:W-:-:S13]  /*3ce0*/  R2UR UR7, R0 ;  /* 0x00000000000772ca */ /* 0x002fda00000e0000 */
[----:B------:R-:W-:-:S04]  /*3cf0*/  ULOP3.LUT UR5, UR8, 0xffff, UR7, 0x80, !UPT ;  /* 0x0000ffff08057892 */ /* 0x000fc8000f8e8007 */
[----:B------:R-:W-:-:S09]  /*3d00*/  UISETP.NE.AND UP0, UPT, UR5, UR6, UPT ;  /* 0x000000060500728c */ /* 0x000fd2000bf05270 */
[----:B------:R-:W-:Y:S05]  /*3d10*/  BRA.U UP0, `(.L_x_42) ;  /* 0x00000001004c7547 */ /* 0x000fea000b800000 */
[----:B------:R-:W-:Y:S02]  /*3d20*/  USHF.R.U32.HI UR5, URZ, 0x10, UR8 ;  /* 0x00000010ff057899 */ /* 0x000fe40008011608 */
[----:B------:R-:W-:-:S04]  /*3d30*/  USHF.R.U32.HI UR6, URZ, 0x10, UR7 ;  /* 0x00000010ff067899 */ /* 0x000fc80008011607 */
[----:B------:R-:W-:-:S04]  /*3d40*/  ULOP3.LUT UR6, UR6, UR5, URZ, 0xc0, !UPT ;  /* 0x0000000506067292 */ /* 0x000fc8000f8ec0ff */
[----:B------:R-:W-:-:S09]  /*3d50*/  UISETP.NE.AND UP0, UPT, UR6, UR5, UPT ;  /* 0x000000050600728c */ /* 0x000fd2000bf05270 */
[----:B------:R-:W-:Y:S05]  /*3d60*/  BRA.U UP0, `(.L_x_43) ;  /* 0x00000001002c7547 */ /* 0x000fea000b800000 */
[----:B------:R-:W1:Y:S01]  /*3d70*/  S2R R2, SR_LANEID ;  /* 0x0000000000027919 */ /* 0x000e620000000000 */
[----:B------:R-:W-:Y:S01]  /*3d80*/  ULOP3.LUT UR8, URZ, UR8, URZ, 0x33, !UPT ;  /* 0x00000008ff087292 */ /* 0x000fe2000f8e33ff */
[----:B------:R-:W-:Y:S02]  /*3d90*/  VOTEU.ANY UR6, UPT, PT ;  /* 0x0000000000067886 */ /* 0x000fe400038e0100 */
[----:B------:R-:W-:-:S03]  /*3da0*/  UFLO.U32 UR6, UR6 ;  /* 0x00000006000672bd */ /* 0x000fc600080e0000 */
[----:B------:R-:W-:-:S04]  /*3db0*/  IMAD.U32 R0, RZ, RZ, UR8 ;  /* 0x00000008ff007e24 */ /* 0x000fc8000f8e00ff */
[----:B------:R-:W2:Y:S02]  /*3dc0*/  REDUX UR5, R0 ;  /* 0x00000000000573c4 */ /* 0x000ea40000000000 */
[----:B------:R3:W-:Y:S01]  /*3dd0*/  UTCATOMSWS.AND URZ, UR8 ;  /* 0x0000000800ff79e3 */ /* 0x0007e20008000000 */
[----:B-1----:R-:W-:Y:S02]  /*3de0*/  ISETP.EQ.U32.AND P0, PT, R2, UR6, PT ;  /* 0x0000000602007c0c */ /* 0x002fe4000bf02070 */
[----:B--2---:R-:W-:-:S11]  /*3df0*/  MOV R0, UR5 ;  /* 0x0000000500007c02 */ /* 0x004fd60008000f00 */
[----:B------:R3:W-:Y:S01]  /*3e00*/  @P0 ATOMS.AND RZ, [UR4], R0 ;  /* 0x00000000ffff098c */ /* 0x0007e2000a800004 */
[----:B------:R-:W-:Y:S05]  /*3e10*/  BRA `(.L_x_44) ;  /* 0x0000000000147947 */ /* 0x000fea0003800000 */
.L_x_43:
[----:B------:R-:W-:Y:S02]  /*3e20*/  MOV R2, 0x3e40 ;  /* 0x00003e4000027802 */ /* 0x000fe40000000f00 */
[----:B------:R-:W-:Y:S05]  /*3e30*/  CALL.REL.NOINC `($__internal_0_$__cuda_sm10x_tcgen05_guardrail_trap_col_being_dealloced_not_returned_by_alloc) ;  /* 0x0000000000cc7944 */ /* 0x000fea0003c00000 */
[----:B------:R-:W-:Y:S05]  /*3e40*/  BRA `(.L_x_44) ;  /* 0x0000000000087947 */ /* 0x000fea0003800000 */
.L_x_42:
[----:B------:R-:W-:Y:S02]  /*3e50*/  MOV R2, 0x3e70 ;  /* 0x00003e7000027802 */ /* 0x000fe40000000f00 */
[----:B------:R-:W-:Y:S05]  /*3e60*/  CALL.REL.NOINC `($__internal_2_$__cuda_sm10x_tcgen05_guardrail_trap_unallocated_columns_being_dealloced) ;  /* 0x0000000000d87944 */ /* 0x000fea0003c00000 */
.L_x_44:
[----:B------:R-:W-:Y:S01]  /*3e70*/  NOP ;  /* 0x0000000000007918 */ /* 0x000fe20000000000 */
.L_x_41:
[----:B------:R-:W-:-:S04]  /*3e80*/  DEPBAR.LE SB0, 0x0 ;  /* 0x000080000000791a */ /* 0x000fc80000000000 */
[----:B---3--:R-:W-:Y:S05]  /*3e90*/  EXIT ;  /* 0x000000000000794d */ /* 0x008fea0003800000 */
.L_x_18:
[----:B------:R-:W-:Y:S02]  /*3ea0*/  MOV R4, UR24 ;  /* 0x0000001800047c02 */ /* 0x000fe40008000f00 */
[----:B------:R-:W-:Y:S02]  /*3eb0*/  MOV R5, UR24 ;  /* 0x0000001800057c02 */ /* 0x000fe40008000f00 */
[----:B------:R-:W-:-:S07]  /*3ec0*/  MOV R0, UR9 ;  /* 0x0000000900007c02 */ /* 0x000fce0008000f00 */
.L_x_45:
[----:B-1----:R1:W2:Y:S02]  /*3ed0*/  SYNCS.PHASECHK.TRANS64.TRYWAIT P0, [R0+URZ+0x18], R5 ;  /* 0x00001805000075a7 */ /* 0x0022a400080011ff */
[----:B--2---:R-:W-:Y:S05]  /*3ee0*/  @!P0 NANOSLEEP.SYNCS 0x989680 ;  /* 0x009896800000895d */ /* 0x004fea0003900000 */
[----:B------:R-:W2:Y:S02]  /*3ef0*/  @!P0 SYNCS.PHASECHK.TRANS64 P0, [R0+URZ+0x18], R5 ;  /* 0x00001805000085a7 */ /* 0x000ea400080010ff */
[----:B--2---:R-:W-:Y:S05]  /*3f00*/  @!P0 BRA `(.L_x_45) ;  /* 0xfffffffc00f08947 */ /* 0x004fea000383ffff */
[----:B------:R-:W-:Y:S05]  /*3f10*/  BRA `(.L_x_17) ;  /* 0xffffffcc00147947 */ /* 0x000fea000383ffff */
.L_x_21:
[----:B------:R-:W-:Y:S02]  /*3f20*/  MOV R4, UR7 ;  /* 0x0000000700047c02 */ /* 0x000fe40008000f00 */
[----:B------:R-:W-:Y:S02]  /*3f30*/  MOV R5, UR7 ;  /* 0x0000000700057c02 */ /* 0x000fe40008000f00 */
[----:B------:R-:W-:-:S07]  /*3f40*/  MOV R0, UR5 ;  /* 0x0000000500007c02 */ /* 0x000fce0008000f00 */
.L_x_46:
[----:B-1----:R1:W5:Y:S02]  /*3f50*/  SYNCS.PHASECHK.TRANS64.TRYWAIT P0, [R0+URZ+0x18], R5 ;  /* 0x00001805000075a7 */ /* 0x00236400080011ff */
[----:B-----5:R-:W-:Y:S05]  /*3f60*/  @!P0 NANOSLEEP.SYNCS 0x989680 ;  /* 0x009896800000895d */ /* 0x020fea0003900000 */
[----:B------:R-:W5:Y:S02]  /*3f70*/  @!P0 SYNCS.PHASECHK.TRANS64 P0, [R0+URZ+0x18], R5 ;  /* 0x00001805000085a7 */ /* 0x000f6400080010ff */
[----:B-----5:R-:W-:Y:S05]  /*3f80*/  @!P0 BRA `(.L_x_46) ;  /* 0xfffffffc00f08947 */ /* 0x020fea000383ffff */
[----:B------:R-:W-:Y:S05]  /*3f90*/  BRA `(.L_x_47) ;  /* 0xffffffcc00f07947 */ /* 0x000fea000383ffff */
.L_x_24:
[----:B------:R-:W-:Y:S02]  /*3fa0*/  MOV R0, UR7 ;  /* 0x0000000700007c02 */ /* 0x000fe40008000f00 */
[-C--:B------:R-:W-:Y:S02]  /*3fb0*/  MOV R6, R2.reuse ;  /* 0x0000000200067202 */ /* 0x080fe40000000f00 */
[----:B------:R-:W-:-:S07]  /*3fc0*/  MOV R7, R2 ;  /* 0x0000000200077202 */ /* 0x000fce0000000f00 */
.L_x_48:
[----:B-1----:R1:W4:Y:S02]  /*3fd0*/  SYNCS.PHASECHK.TRANS64.TRYWAIT P0, [R0+URZ+0x40], R7 ;  /* 0x00004007000075a7 */ /* 0x00232400080011ff */
[----:B----4-:R-:W-:Y:S05]  /*3fe0*/  @!P0 NANOSLEEP.SYNCS 0x989680 ;  /* 0x009896800000895d */ /* 0x010fea0003900000 */
[----:B------:R-:W4:Y:S02]  /*3ff0*/  @!P0 SYNCS.PHASECHK.TRANS64 P0, [R0+URZ+0x40], R7 ;  /* 0x00004007000085a7 */ /* 0x000f2400080010ff */
[----:B----4-:R-:W-:Y:S05]  /*4000*/  @!P0 BRA `(.L_x_48) ;  /* 0xfffffffc00f08947 */ /* 0x010fea000383ffff */
[----:B------:R-:W-:Y:S05]  /*4010*/  BRA `(.L_x_49) ;  /* 0xffffffd000bc7947 */ /* 0x000fea000383ffff */
.L_x_26:
[----:B------:R-:W-:Y:S02]  /*4020*/  MOV R6, UR13 ;  /* 0x0000000d00067c02 */ /* 0x000fe40008000f00 */
[----:B------:R-:W-:Y:S02]  /*4030*/  MOV R7, UR13 ;  /* 0x0000000d00077c02 */ /* 0x000fe40008000f00 */
[----:B------:R-:W-:Y:S07]  /*4040*/  MOV R0, UR5 ;  /* 0x0000000500007c02 */ /* 0x000fee0008000f00 */
.L_x_50:
[----:B-1----:R1:W4:Y:S02]  /*4050*/  SYNCS.PHASECHK.TRANS64.TRYWAIT P1, [R0+URZ], R7 ;  /* 0x00000007000075a7 */ /* 0x00232400080211ff */
[----:B----4-:R-:W-:Y:S05]  /*4060*/  @!P1 NANOSLEEP.SYNCS 0x989680 ;  /* 0x009896800000995d */ /* 0x010fea0003900000 */
[----:B------:R-:W4:Y:S02]  /*4070*/  @!P1 SYNCS.PHASECHK.TRANS64 P1, [R0+URZ], R7 ;  /* 0x00000007000095a7 */ /* 0x000f2400080210ff */
[----:B----4-:R-:W-:Y:S05]  /*4080*/  @!P1 BRA `(.L_x_50) ;  /* 0xfffffffc00f09947 */ /* 0x010fea000383ffff */
[----:B------:R-:W-:Y:S05]  /*4090*/  BRA `(.L_x_25) ;  /* 0xffffffd400007947 */ /* 0x000fea000383ffff */
.L_x_29:
[----:B------:R-:W-:-:S07]  /*40a0*/  MOV R5, R4 ;  /* 0x0000000400057202 */ /* 0x000fce0000000f00 */
.L_x_51:
[----:B-1----:R1:W4:Y:S02]  /*40b0*/  SYNCS.PHASECHK.TRANS64.TRYWAIT P0, [R0+URZ+0x40], R5 ;  /* 0x00004005000075a7 */ /* 0x00232400080011ff */
[----:B----4-:R-:W-:Y:S05]  /*40c0*/  @!P0 NANOSLEEP.SYNCS 0x989680 ;  /* 0x009896800000895d */ /* 0x010fea0003900000 */
[----:B------:R-:W4:Y:S02]  /*40d0*/  @!P0 SYNCS.PHASECHK.TRANS64 P0, [R0+URZ+0x40], R5 ;  /* 0x00004005000085a7 */ /* 0x000f2400080010ff */
[----:B----4-:R-:W-:Y:S05]  /*40e0*/  @!P0 BRA `(.L_x_51) ;  /* 0xfffffffc00f08947 */ /* 0x010fea000383ffff */
[----:B------:R-:W-:Y:S05]  /*40f0*/  BRA `(.L_x_22) ;  /* 0xffffffd400ac7947 */ /* 0x000fea000383ffff */
.L_x_36:
[----:B------:R-:W-:Y:S02]  /*4100*/  MOV R4, UR22 ;  /* 0x0000001600047c02 */ /* 0x000fe40008000f00 */
[----:B------:R-:W-:-:S07]  /*4110*/  MOV R7, R6 ;  /* 0x0000000600077202 */ /* 0x000fce0000000f00 */
.L_x_52:
[----:B-1----:R1:W2:Y:S02]  /*4120*/  SYNCS.PHASECHK.TRANS64.TRYWAIT P0, [R4+URZ+0x30], R7 ;  /* 0x00003007040075a7 */ /* 0x0022a400080011ff */
[----:B--2---:R-:W-:Y:S05]  /*4130*/  @!P0 NANOSLEEP.SYNCS 0x989680 ;  /* 0x009896800000895d */ /* 0x004fea0003900000 */
[----:B------:R-:W2:Y:S02]  /*4140*/  @!P0 SYNCS.PHASECHK.TRANS64 P0, [R4+URZ+0x30], R7 ;  /* 0x00003007040085a7 */ /* 0x000ea400080010ff */
[----:B--2---:R-:W-:Y:S05]  /*4150*/  @!P0 BRA `(.L_x_52) ;  /* 0xfffffffc00f08947 */ /* 0x004fea000383ffff */
[----:B------:R-:W-:Y:S05]  /*4160*/  BRA `(.L_x_53) ;  /* 0xffffffdc00f07947 */ /* 0x000fea000383ffff */
        .weak           $__internal_0_$__cuda_sm10x_tcgen05_guardrail_trap_col_being_dealloced_not_returned_by_alloc
        .type           $__internal_0_$__cuda_sm10x_tcgen05_guardrail_trap_col_being_dealloced_not_returned_by_alloc,@function
        .size           $__internal_0_$__cuda_sm10x_tcgen05_guardrail_trap_col_being_dealloced_not_returned_by_alloc,($__internal_1_$__cuda_sm10x_tcgen05_guardrail_trap_phase_invalid_during_alloc - $__internal_0_$__cuda_sm10x_tcgen05_guardrail_trap_col_being_dealloced_not_returned_by_alloc)
$__internal_0_$__cuda_sm10x_tcgen05_guardrail_trap_col_being_dealloced_not_returned_by_alloc:
[----:B------:R-:W-:Y:S05]  /*4170*/  BPT.TRAP 0x1 ;  /* 0x000000040000795c */ /* 0x000fea0000300000 */
[----:B------:R-:W-:-:S04]  /*4180*/  HFMA2 R3, -RZ, RZ, 0, 0 ;  /* 0x00000000ff037431 */ /* 0x000fc800000001ff */
[----:B------:R-:W-:Y:S05]  /*4190*/  RET.REL.NODEC R2 `(kernel_cutlass_kernel_cudnngemm_swigludense_gemm_persistent_swigluPersistentDenseGemmKernel_object_at__TiledMMA_ThrLayoutVMNK11110000_PermutationMNK____MMAAtom_ThrID10_ShapeMNK12825616_TV_0) ;  /* 0xffffffbc02987950 */ /* 0x000fea0003c3ffff */
        .weak           $__internal_1_$__cuda_sm10x_tcgen05_guardrail_trap_phase_invalid_during_alloc
        .type           $__internal_1_$__cuda_sm10x_tcgen05_guardrail_trap_phase_invalid_during_alloc,@function
        .size           $__internal_1_$__cuda_sm10x_tcgen05_guardrail_trap_phase_invalid_during_alloc,($__internal_2_$__cuda_sm10x_tcgen05_guardrail_trap_unallocated_columns_being_dealloced - $__internal_1_$__cuda_sm10x_tcgen05_guardrail_trap_phase_invalid_during_alloc)
$__internal_1_$__cuda_sm10x_tcgen05_guardrail_trap_phase_invalid_during_alloc:
[----:B------:R-:W-:Y:S05]  /*41a0*/  BPT.TRAP 0x1 ;  /* 0x000000040000795c */ /* 0x000fea0000300000 */
[----:B------:R-:W-:-:S04]  /*41b0*/  MOV R5, 0x0 ;  /* 0x0000000000057802 */ /* 0x000fc80000000f00 */
[----:B------:R-:W-:Y:S05]  /*41c0*/  RET.REL.NODEC R4 `(kernel_cutlass_kernel_cudnngemm_swigludense_gemm_persistent_swigluPersistentDenseGemmKernel_object_at__TiledMMA_ThrLayoutVMNK11110000_PermutationMNK____MMAAtom_ThrID10_ShapeMNK12825616_TV_0) ;  /* 0xffffffbc048c7950 */ /* 0x000fea0003c3ffff */
        .weak           $__internal_2_$__cuda_sm10x_tcgen05_guardrail_trap_unallocated_columns_being_dealloced
        .type           $__internal_2_$__cuda_sm10x_tcgen05_guardrail_trap_unallocated_columns_being_dealloced,@function
        .size           $__internal_2_$__cuda_sm10x_tcgen05_guardrail_trap_unallocated_columns_being_dealloced,(.L_x_57 - $__internal_2_$__cuda_sm10x_tcgen05_guardrail_trap_unallocated_columns_being_dealloced)
$__internal_2_$__cuda_sm10x_tcgen05_guardrail_trap_unallocated_columns_being_dealloced:
[----:B------:R-:W-:Y:S05]  /*41d0*/  BPT.TRAP 0x1 ;  /* 0x000000040000795c */ /* 0x000fea0000300000 */
[----:B------:R-:W-:-:S04]  /*41e0*/  HFMA2 R3, -RZ, RZ, 0, 0 ;  /* 0x00000000ff037431 */ /* 0x000fc800000001ff */
[----:B------:R-:W-:Y:S05]  /*41f0*/  RET.REL.NODEC R2 `(kernel_cutlass_kernel_cudnngemm_swigludense_gemm_persistent_swigluPersistentDenseGemmKernel_object_at__TiledMMA_ThrLayoutVMNK11110000_PermutationMNK____MMAAtom_ThrID10_ShapeMNK12825616_TV_0) ;  /* 0xffffffbc02807950 */ /* 0x000fea0003c3ffff */
.L_x_54:
[----:B------:R-:W-:-:S00]  /*4200*/  BRA `(.L_x_54) ;  /* 0xfffffffc00fc7947 */ /* 0x000fc0000383ffff */
[----:B------:R-:W-:-:S00]  /*4210*/  NOP ;  /* 0x0000000000007918 */ /* 0x000fc00000000000 */
        /* <DEDUP_REMOVED lines=14> */
.L_x_57:


//--------------------- .nv.shared.kernel_cutlass_kernel_cudnngemm_swigludense_gemm_persistent_swigluPersistentDenseGemmKernel_object_at__TiledMMA_ThrLayoutVMNK11110000_PermutationMNK____MMAAtom_ThrID10_ShapeMNK12825616_TV_0 --------------------------
	.section	.nv.shared.kernel_cutlass_kernel_cudnngemm_swigludense_gemm_persistent_swigluPersistentDenseGemmKernel_object_at__TiledMMA_ThrLayoutVMNK11110000_PermutationMNK____MMAAtom_ThrID10_ShapeMNK12825616_TV_0,"aw",@nobits
	.sectionflags	@""
	.align	1024
	.zero		1024


//--------------------- .nv.shared.reserved.0     --------------------------
	.section	.nv.shared.reserved.0,"aw",@nobits
	.align	8
	.weak		__nv_reservedSMEM_offset_0_alias
	.size		__nv_reservedSMEM_offset_0_alias, 0, 64
	.other		__nv_reservedSMEM_offset_0_alias,@"STO_CUDA_RESERVED_SHARED STV_DEFAULT"
__nv_reservedSMEM_offset_0_alias:
	.zero		0
.nv.shared.reserved.0:
	.zero		64
	.weak		__nv_reservedSMEM_allocation_phase
	.type		__nv_reservedSMEM_allocation_phase,@object
	.size		__nv_reservedSMEM_allocation_phase,(.L_0 - __nv_reservedSMEM_allocation_phase)
__nv_reservedSMEM_allocation_phase:
	.zero		1
.L_0:
	.zero		7
	.weak		__nv_reservedSMEM_devtool_atexit_pc
	.type		__nv_reservedSMEM_devtool_atexit_pc,@object
	.size		__nv_reservedSMEM_devtool_atexit_pc,(__nv_reservedSMEM_allocation_mask - __nv_reservedSMEM_devtool_atexit_pc)
__nv_reservedSMEM_devtool_atexit_pc:
	.zero		8
	.weak		__nv_reservedSMEM_allocation_mask
	.type		__nv_reservedSMEM_allocation_mask,@object
	.size		__nv_reservedSMEM_allocation_mask,(.L_2 - __nv_reservedSMEM_allocation_mask)
__nv_reservedSMEM_allocation_mask:
	.zero		4
.L_2:


//--------------------- .nv.constant0.kernel_cutlass_kernel_cudnngemm_swigludense_gemm_persistent_swigluPersistentDenseGemmKernel_object_at__TiledMMA_ThrLayoutVMNK11110000_PermutationMNK____MMAAtom_ThrID10_ShapeMNK12825616_TV_0 --------------------------
	.section	.nv.constant0.kernel_cutlass_kernel_cudnngemm_swigludense_gemm_persistent_swigluPersistentDenseGemmKernel_object_at__TiledMMA_ThrLayoutVMNK11110000_PermutationMNK____MMAAtom_ThrID10_ShapeMNK12825616_TV_0,"a",@progbits
	.sectionflags	@""
	.align	4
.nv.constant0.kernel_cutlass_kernel_cudnngemm_swigludense_gemm_persistent_swigluPersistentDenseGemmKernel_object_at__TiledMMA_ThrLayoutVMNK11110000_PermutationMNK____MMAAtom_ThrID10_ShapeMNK12825616_TV_0:
	.zero		1512


//--------------------- SYMBOLS --------------------------

	.type		.nv.reservedSmem.offset0,@object
	.size		.nv.reservedSmem.offset0,0x4
	.type		.nv.reservedSmem.cap,@object
	.size		.nv.reservedSmem.cap,0x4
